//
// Generated by NVIDIA NVVM Compiler
//
// Compiler Build ID: CL-36424714
// Cuda compilation tools, release 13.0, V13.0.88
// Based on NVVM 20.0.0
//

.version 9.0
.target sm_100
.address_size 64

	// .globl	_Z6phase1iiiiiiiPii
// _ZZ6phase3iiiPiiiiE10shared_mem has been demoted
.extern .shared .align 16 .b8 shared_mem[];

.visible .entry _Z6phase1iiiiiiiPii(
	.param .u32 _Z6phase1iiiiiiiPii_param_0,
	.param .u32 _Z6phase1iiiiiiiPii_param_1,
	.param .u32 _Z6phase1iiiiiiiPii_param_2,
	.param .u32 _Z6phase1iiiiiiiPii_param_3,
	.param .u32 _Z6phase1iiiiiiiPii_param_4,
	.param .u32 _Z6phase1iiiiiiiPii_param_5,
	.param .u32 _Z6phase1iiiiiiiPii_param_6,
	.param .u64 .ptr .align 1 _Z6phase1iiiiiiiPii_param_7,
	.param .u32 _Z6phase1iiiiiiiPii_param_8
)
{
	.reg .b32 	%r<1376>;
	.reg .b64 	%rd<7>;

	ld.param.u32 	%r1, [_Z6phase1iiiiiiiPii_param_0];
	ld.param.u32 	%r2, [_Z6phase1iiiiiiiPii_param_2];
	ld.param.u32 	%r3, [_Z6phase1iiiiiiiPii_param_3];
	ld.param.u32 	%r4, [_Z6phase1iiiiiiiPii_param_6];
	ld.param.u64 	%rd1, [_Z6phase1iiiiiiiPii_param_7];
	cvta.to.global.u64 	%rd2, %rd1;
	shl.b32 	%r5, %r2, 6;
	mov.u32 	%r6, %tid.y;
	add.s32 	%r7, %r5, %r6;
	shl.b32 	%r8, %r3, 6;
	mov.u32 	%r9, %tid.x;
	add.s32 	%r10, %r8, %r9;
	mad.lo.s32 	%r11, %r7, %r4, %r10;
	mul.wide.s32 	%rd3, %r11, 4;
	add.s64 	%rd4, %rd2, %rd3;
	ld.global.u32 	%r12, [%rd4];
	mul.lo.s32 	%r13, %r6, %r1;
	add.s32 	%r14, %r13, %r9;
	shl.b32 	%r15, %r14, 2;
	mov.u32 	%r16, shared_mem;
	add.s32 	%r17, %r16, %r15;
	st.shared.u32 	[%r17], %r12;
	ld.global.u32 	%r18, [%rd4+128];
	st.shared.u32 	[%r17+128], %r18;
	shl.b32 	%r19, %r4, 5;
	add.s32 	%r20, %r11, %r19;
	mul.wide.s32 	%rd5, %r20, 4;
	add.s64 	%rd6, %rd2, %rd5;
	ld.global.u32 	%r21, [%rd6];
	shl.b32 	%r22, %r1, 7;
	add.s32 	%r23, %r17, %r22;
	st.shared.u32 	[%r23], %r21;
	ld.global.u32 	%r24, [%rd6+128];
	st.shared.u32 	[%r23+128], %r24;
	bar.sync 	0;
	shl.b32 	%r25, %r9, 2;
	add.s32 	%r26, %r16, %r25;
	ld.shared.u32 	%r27, [%r17];
	shl.b32 	%r28, %r13, 2;
	add.s32 	%r29, %r16, %r28;
	ld.shared.u32 	%r30, [%r29];
	ld.shared.u32 	%r31, [%r26];
	add.s32 	%r32, %r31, %r30;
	min.s32 	%r33, %r27, %r32;
	st.shared.u32 	[%r17], %r33;
	ld.shared.u32 	%r34, [%r17+128];
	ld.shared.u32 	%r35, [%r29];
	ld.shared.u32 	%r36, [%r26+128];
	add.s32 	%r37, %r36, %r35;
	min.s32 	%r38, %r34, %r37;
	st.shared.u32 	[%r17+128], %r38;
	ld.shared.u32 	%r39, [%r23];
	add.s32 	%r40, %r29, %r22;
	ld.shared.u32 	%r41, [%r40];
	ld.shared.u32 	%r42, [%r26];
	add.s32 	%r43, %r42, %r41;
	min.s32 	%r44, %r39, %r43;
	st.shared.u32 	[%r23], %r44;
	ld.shared.u32 	%r45, [%r23+128];
	ld.shared.u32 	%r46, [%r40];
	ld.shared.u32 	%r47, [%r26+128];
	add.s32 	%r48, %r47, %r46;
	min.s32 	%r49, %r45, %r48;
	st.shared.u32 	[%r23+128], %r49;
	bar.sync 	0;
	shl.b32 	%r50, %r1, 2;
	add.s32 	%r51, %r26, %r50;
	ld.shared.u32 	%r52, [%r17];
	ld.shared.u32 	%r53, [%r29+4];
	ld.shared.u32 	%r54, [%r51];
	add.s32 	%r55, %r54, %r53;
	min.s32 	%r56, %r52, %r55;
	st.shared.u32 	[%r17], %r56;
	ld.shared.u32 	%r57, [%r17+128];
	ld.shared.u32 	%r58, [%r29+4];
	ld.shared.u32 	%r59, [%r51+128];
	add.s32 	%r60, %r59, %r58;
	min.s32 	%r61, %r57, %r60;
	st.shared.u32 	[%r17+128], %r61;
	ld.shared.u32 	%r62, [%r23];
	ld.shared.u32 	%r63, [%r40+4];
	ld.shared.u32 	%r64, [%r51];
	add.s32 	%r65, %r64, %r63;
	min.s32 	%r66, %r62, %r65;
	st.shared.u32 	[%r23], %r66;
	ld.shared.u32 	%r67, [%r23+128];
	ld.shared.u32 	%r68, [%r40+4];
	ld.shared.u32 	%r69, [%r51+128];
	add.s32 	%r70, %r69, %r68;
	min.s32 	%r71, %r67, %r70;
	st.shared.u32 	[%r23+128], %r71;
	bar.sync 	0;
	add.s32 	%r72, %r51, %r50;
	ld.shared.u32 	%r73, [%r17];
	ld.shared.u32 	%r74, [%r29+8];
	ld.shared.u32 	%r75, [%r72];
	add.s32 	%r76, %r75, %r74;
	min.s32 	%r77, %r73, %r76;
	st.shared.u32 	[%r17], %r77;
	ld.shared.u32 	%r78, [%r17+128];
	ld.shared.u32 	%r79, [%r29+8];
	ld.shared.u32 	%r80, [%r72+128];
	add.s32 	%r81, %r80, %r79;
	min.s32 	%r82, %r78, %r81;
	st.shared.u32 	[%r17+128], %r82;
	ld.shared.u32 	%r83, [%r23];
	ld.shared.u32 	%r84, [%r40+8];
	ld.shared.u32 	%r85, [%r72];
	add.s32 	%r86, %r85, %r84;
	min.s32 	%r87, %r83, %r86;
	st.shared.u32 	[%r23], %r87;
	ld.shared.u32 	%r88, [%r23+128];
	ld.shared.u32 	%r89, [%r40+8];
	ld.shared.u32 	%r90, [%r72+128];
	add.s32 	%r91, %r90, %r89;
	min.s32 	%r92, %r88, %r91;
	st.shared.u32 	[%r23+128], %r92;
	bar.sync 	0;
	add.s32 	%r93, %r72, %r50;
	ld.shared.u32 	%r94, [%r17];
	ld.shared.u32 	%r95, [%r29+12];
	ld.shared.u32 	%r96, [%r93];
	add.s32 	%r97, %r96, %r95;
	min.s32 	%r98, %r94, %r97;
	st.shared.u32 	[%r17], %r98;
	ld.shared.u32 	%r99, [%r17+128];
	ld.shared.u32 	%r100, [%r29+12];
	ld.shared.u32 	%r101, [%r93+128];
	add.s32 	%r102, %r101, %r100;
	min.s32 	%r103, %r99, %r102;
	st.shared.u32 	[%r17+128], %r103;
	ld.shared.u32 	%r104, [%r23];
	ld.shared.u32 	%r105, [%r40+12];
	ld.shared.u32 	%r106, [%r93];
	add.s32 	%r107, %r106, %r105;
	min.s32 	%r108, %r104, %r107;
	st.shared.u32 	[%r23], %r108;
	ld.shared.u32 	%r109, [%r23+128];
	ld.shared.u32 	%r110, [%r40+12];
	ld.shared.u32 	%r111, [%r93+128];
	add.s32 	%r112, %r111, %r110;
	min.s32 	%r113, %r109, %r112;
	st.shared.u32 	[%r23+128], %r113;
	bar.sync 	0;
	add.s32 	%r114, %r93, %r50;
	ld.shared.u32 	%r115, [%r17];
	ld.shared.u32 	%r116, [%r29+16];
	ld.shared.u32 	%r117, [%r114];
	add.s32 	%r118, %r117, %r116;
	min.s32 	%r119, %r115, %r118;
	st.shared.u32 	[%r17], %r119;
	ld.shared.u32 	%r120, [%r17+128];
	ld.shared.u32 	%r121, [%r29+16];
	ld.shared.u32 	%r122, [%r114+128];
	add.s32 	%r123, %r122, %r121;
	min.s32 	%r124, %r120, %r123;
	st.shared.u32 	[%r17+128], %r124;
	ld.shared.u32 	%r125, [%r23];
	ld.shared.u32 	%r126, [%r40+16];
	ld.shared.u32 	%r127, [%r114];
	add.s32 	%r128, %r127, %r126;
	min.s32 	%r129, %r125, %r128;
	st.shared.u32 	[%r23], %r129;
	ld.shared.u32 	%r130, [%r23+128];
	ld.shared.u32 	%r131, [%r40+16];
	ld.shared.u32 	%r132, [%r114+128];
	add.s32 	%r133, %r132, %r131;
	min.s32 	%r134, %r130, %r133;
	st.shared.u32 	[%r23+128], %r134;
	bar.sync 	0;
	add.s32 	%r135, %r114, %r50;
	ld.shared.u32 	%r136, [%r17];
	ld.shared.u32 	%r137, [%r29+20];
	ld.shared.u32 	%r138, [%r135];
	add.s32 	%r139, %r138, %r137;
	min.s32 	%r140, %r136, %r139;
	st.shared.u32 	[%r17], %r140;
	ld.shared.u32 	%r141, [%r17+128];
	ld.shared.u32 	%r142, [%r29+20];
	ld.shared.u32 	%r143, [%r135+128];
	add.s32 	%r144, %r143, %r142;
	min.s32 	%r145, %r141, %r144;
	st.shared.u32 	[%r17+128], %r145;
	ld.shared.u32 	%r146, [%r23];
	ld.shared.u32 	%r147, [%r40+20];
	ld.shared.u32 	%r148, [%r135];
	add.s32 	%r149, %r148, %r147;
	min.s32 	%r150, %r146, %r149;
	st.shared.u32 	[%r23], %r150;
	ld.shared.u32 	%r151, [%r23+128];
	ld.shared.u32 	%r152, [%r40+20];
	ld.shared.u32 	%r153, [%r135+128];
	add.s32 	%r154, %r153, %r152;
	min.s32 	%r155, %r151, %r154;
	st.shared.u32 	[%r23+128], %r155;
	bar.sync 	0;
	add.s32 	%r156, %r135, %r50;
	ld.shared.u32 	%r157, [%r17];
	ld.shared.u32 	%r158, [%r29+24];
	ld.shared.u32 	%r159, [%r156];
	add.s32 	%r160, %r159, %r158;
	min.s32 	%r161, %r157, %r160;
	st.shared.u32 	[%r17], %r161;
	ld.shared.u32 	%r162, [%r17+128];
	ld.shared.u32 	%r163, [%r29+24];
	ld.shared.u32 	%r164, [%r156+128];
	add.s32 	%r165, %r164, %r163;
	min.s32 	%r166, %r162, %r165;
	st.shared.u32 	[%r17+128], %r166;
	ld.shared.u32 	%r167, [%r23];
	ld.shared.u32 	%r168, [%r40+24];
	ld.shared.u32 	%r169, [%r156];
	add.s32 	%r170, %r169, %r168;
	min.s32 	%r171, %r167, %r170;
	st.shared.u32 	[%r23], %r171;
	ld.shared.u32 	%r172, [%r23+128];
	ld.shared.u32 	%r173, [%r40+24];
	ld.shared.u32 	%r174, [%r156+128];
	add.s32 	%r175, %r174, %r173;
	min.s32 	%r176, %r172, %r175;
	st.shared.u32 	[%r23+128], %r176;
	bar.sync 	0;
	add.s32 	%r177, %r156, %r50;
	ld.shared.u32 	%r178, [%r17];
	ld.shared.u32 	%r179, [%r29+28];
	ld.shared.u32 	%r180, [%r177];
	add.s32 	%r181, %r180, %r179;
	min.s32 	%r182, %r178, %r181;
	st.shared.u32 	[%r17], %r182;
	ld.shared.u32 	%r183, [%r17+128];
	ld.shared.u32 	%r184, [%r29+28];
	ld.shared.u32 	%r185, [%r177+128];
	add.s32 	%r186, %r185, %r184;
	min.s32 	%r187, %r183, %r186;
	st.shared.u32 	[%r17+128], %r187;
	ld.shared.u32 	%r188, [%r23];
	ld.shared.u32 	%r189, [%r40+28];
	ld.shared.u32 	%r190, [%r177];
	add.s32 	%r191, %r190, %r189;
	min.s32 	%r192, %r188, %r191;
	st.shared.u32 	[%r23], %r192;
	ld.shared.u32 	%r193, [%r23+128];
	ld.shared.u32 	%r194, [%r40+28];
	ld.shared.u32 	%r195, [%r177+128];
	add.s32 	%r196, %r195, %r194;
	min.s32 	%r197, %r193, %r196;
	st.shared.u32 	[%r23+128], %r197;
	bar.sync 	0;
	add.s32 	%r198, %r177, %r50;
	ld.shared.u32 	%r199, [%r17];
	ld.shared.u32 	%r200, [%r29+32];
	ld.shared.u32 	%r201, [%r198];
	add.s32 	%r202, %r201, %r200;
	min.s32 	%r203, %r199, %r202;
	st.shared.u32 	[%r17], %r203;
	ld.shared.u32 	%r204, [%r17+128];
	ld.shared.u32 	%r205, [%r29+32];
	ld.shared.u32 	%r206, [%r198+128];
	add.s32 	%r207, %r206, %r205;
	min.s32 	%r208, %r204, %r207;
	st.shared.u32 	[%r17+128], %r208;
	ld.shared.u32 	%r209, [%r23];
	ld.shared.u32 	%r210, [%r40+32];
	ld.shared.u32 	%r211, [%r198];
	add.s32 	%r212, %r211, %r210;
	min.s32 	%r213, %r209, %r212;
	st.shared.u32 	[%r23], %r213;
	ld.shared.u32 	%r214, [%r23+128];
	ld.shared.u32 	%r215, [%r40+32];
	ld.shared.u32 	%r216, [%r198+128];
	add.s32 	%r217, %r216, %r215;
	min.s32 	%r218, %r214, %r217;
	st.shared.u32 	[%r23+128], %r218;
	bar.sync 	0;
	add.s32 	%r219, %r198, %r50;
	ld.shared.u32 	%r220, [%r17];
	ld.shared.u32 	%r221, [%r29+36];
	ld.shared.u32 	%r222, [%r219];
	add.s32 	%r223, %r222, %r221;
	min.s32 	%r224, %r220, %r223;
	st.shared.u32 	[%r17], %r224;
	ld.shared.u32 	%r225, [%r17+128];
	ld.shared.u32 	%r226, [%r29+36];
	ld.shared.u32 	%r227, [%r219+128];
	add.s32 	%r228, %r227, %r226;
	min.s32 	%r229, %r225, %r228;
	st.shared.u32 	[%r17+128], %r229;
	ld.shared.u32 	%r230, [%r23];
	ld.shared.u32 	%r231, [%r40+36];
	ld.shared.u32 	%r232, [%r219];
	add.s32 	%r233, %r232, %r231;
	min.s32 	%r234, %r230, %r233;
	st.shared.u32 	[%r23], %r234;
	ld.shared.u32 	%r235, [%r23+128];
	ld.shared.u32 	%r236, [%r40+36];
	ld.shared.u32 	%r237, [%r219+128];
	add.s32 	%r238, %r237, %r236;
	min.s32 	%r239, %r235, %r238;
	st.shared.u32 	[%r23+128], %r239;
	bar.sync 	0;
	add.s32 	%r240, %r219, %r50;
	ld.shared.u32 	%r241, [%r17];
	ld.shared.u32 	%r242, [%r29+40];
	ld.shared.u32 	%r243, [%r240];
	add.s32 	%r244, %r243, %r242;
	min.s32 	%r245, %r241, %r244;
	st.shared.u32 	[%r17], %r245;
	ld.shared.u32 	%r246, [%r17+128];
	ld.shared.u32 	%r247, [%r29+40];
	ld.shared.u32 	%r248, [%r240+128];
	add.s32 	%r249, %r248, %r247;
	min.s32 	%r250, %r246, %r249;
	st.shared.u32 	[%r17+128], %r250;
	ld.shared.u32 	%r251, [%r23];
	ld.shared.u32 	%r252, [%r40+40];
	ld.shared.u32 	%r253, [%r240];
	add.s32 	%r254, %r253, %r252;
	min.s32 	%r255, %r251, %r254;
	st.shared.u32 	[%r23], %r255;
	ld.shared.u32 	%r256, [%r23+128];
	ld.shared.u32 	%r257, [%r40+40];
	ld.shared.u32 	%r258, [%r240+128];
	add.s32 	%r259, %r258, %r257;
	min.s32 	%r260, %r256, %r259;
	st.shared.u32 	[%r23+128], %r260;
	bar.sync 	0;
	add.s32 	%r261, %r240, %r50;
	ld.shared.u32 	%r262, [%r17];
	ld.shared.u32 	%r263, [%r29+44];
	ld.shared.u32 	%r264, [%r261];
	add.s32 	%r265, %r264, %r263;
	min.s32 	%r266, %r262, %r265;
	st.shared.u32 	[%r17], %r266;
	ld.shared.u32 	%r267, [%r17+128];
	ld.shared.u32 	%r268, [%r29+44];
	ld.shared.u32 	%r269, [%r261+128];
	add.s32 	%r270, %r269, %r268;
	min.s32 	%r271, %r267, %r270;
	st.shared.u32 	[%r17+128], %r271;
	ld.shared.u32 	%r272, [%r23];
	ld.shared.u32 	%r273, [%r40+44];
	ld.shared.u32 	%r274, [%r261];
	add.s32 	%r275, %r274, %r273;
	min.s32 	%r276, %r272, %r275;
	st.shared.u32 	[%r23], %r276;
	ld.shared.u32 	%r277, [%r23+128];
	ld.shared.u32 	%r278, [%r40+44];
	ld.shared.u32 	%r279, [%r261+128];
	add.s32 	%r280, %r279, %r278;
	min.s32 	%r281, %r277, %r280;
	st.shared.u32 	[%r23+128], %r281;
	bar.sync 	0;
	add.s32 	%r282, %r261, %r50;
	ld.shared.u32 	%r283, [%r17];
	ld.shared.u32 	%r284, [%r29+48];
	ld.shared.u32 	%r285, [%r282];
	add.s32 	%r286, %r285, %r284;
	min.s32 	%r287, %r283, %r286;
	st.shared.u32 	[%r17], %r287;
	ld.shared.u32 	%r288, [%r17+128];
	ld.shared.u32 	%r289, [%r29+48];
	ld.shared.u32 	%r290, [%r282+128];
	add.s32 	%r291, %r290, %r289;
	min.s32 	%r292, %r288, %r291;
	st.shared.u32 	[%r17+128], %r292;
	ld.shared.u32 	%r293, [%r23];
	ld.shared.u32 	%r294, [%r40+48];
	ld.shared.u32 	%r295, [%r282];
	add.s32 	%r296, %r295, %r294;
	min.s32 	%r297, %r293, %r296;
	st.shared.u32 	[%r23], %r297;
	ld.shared.u32 	%r298, [%r23+128];
	ld.shared.u32 	%r299, [%r40+48];
	ld.shared.u32 	%r300, [%r282+128];
	add.s32 	%r301, %r300, %r299;
	min.s32 	%r302, %r298, %r301;
	st.shared.u32 	[%r23+128], %r302;
	bar.sync 	0;
	add.s32 	%r303, %r282, %r50;
	ld.shared.u32 	%r304, [%r17];
	ld.shared.u32 	%r305, [%r29+52];
	ld.shared.u32 	%r306, [%r303];
	add.s32 	%r307, %r306, %r305;
	min.s32 	%r308, %r304, %r307;
	st.shared.u32 	[%r17], %r308;
	ld.shared.u32 	%r309, [%r17+128];
	ld.shared.u32 	%r310, [%r29+52];
	ld.shared.u32 	%r311, [%r303+128];
	add.s32 	%r312, %r311, %r310;
	min.s32 	%r313, %r309, %r312;
	st.shared.u32 	[%r17+128], %r313;
	ld.shared.u32 	%r314, [%r23];
	ld.shared.u32 	%r315, [%r40+52];
	ld.shared.u32 	%r316, [%r303];
	add.s32 	%r317, %r316, %r315;
	min.s32 	%r318, %r314, %r317;
	st.shared.u32 	[%r23], %r318;
	ld.shared.u32 	%r319, [%r23+128];
	ld.shared.u32 	%r320, [%r40+52];
	ld.shared.u32 	%r321, [%r303+128];
	add.s32 	%r322, %r321, %r320;
	min.s32 	%r323, %r319, %r322;
	st.shared.u32 	[%r23+128], %r323;
	bar.sync 	0;
	add.s32 	%r324, %r303, %r50;
	ld.shared.u32 	%r325, [%r17];
	ld.shared.u32 	%r326, [%r29+56];
	ld.shared.u32 	%r327, [%r324];
	add.s32 	%r328, %r327, %r326;
	min.s32 	%r329, %r325, %r328;
	st.shared.u32 	[%r17], %r329;
	ld.shared.u32 	%r330, [%r17+128];
	ld.shared.u32 	%r331, [%r29+56];
	ld.shared.u32 	%r332, [%r324+128];
	add.s32 	%r333, %r332, %r331;
	min.s32 	%r334, %r330, %r333;
	st.shared.u32 	[%r17+128], %r334;
	ld.shared.u32 	%r335, [%r23];
	ld.shared.u32 	%r336, [%r40+56];
	ld.shared.u32 	%r337, [%r324];
	add.s32 	%r338, %r337, %r336;
	min.s32 	%r339, %r335, %r338;
	st.shared.u32 	[%r23], %r339;
	ld.shared.u32 	%r340, [%r23+128];
	ld.shared.u32 	%r341, [%r40+56];
	ld.shared.u32 	%r342, [%r324+128];
	add.s32 	%r343, %r342, %r341;
	min.s32 	%r344, %r340, %r343;
	st.shared.u32 	[%r23+128], %r344;
	bar.sync 	0;
	add.s32 	%r345, %r324, %r50;
	ld.shared.u32 	%r346, [%r17];
	ld.shared.u32 	%r347, [%r29+60];
	ld.shared.u32 	%r348, [%r345];
	add.s32 	%r349, %r348, %r347;
	min.s32 	%r350, %r346, %r349;
	st.shared.u32 	[%r17], %r350;
	ld.shared.u32 	%r351, [%r17+128];
	ld.shared.u32 	%r352, [%r29+60];
	ld.shared.u32 	%r353, [%r345+128];
	add.s32 	%r354, %r353, %r352;
	min.s32 	%r355, %r351, %r354;
	st.shared.u32 	[%r17+128], %r355;
	ld.shared.u32 	%r356, [%r23];
	ld.shared.u32 	%r357, [%r40+60];
	ld.shared.u32 	%r358, [%r345];
	add.s32 	%r359, %r358, %r357;
	min.s32 	%r360, %r356, %r359;
	st.shared.u32 	[%r23], %r360;
	ld.shared.u32 	%r361, [%r23+128];
	ld.shared.u32 	%r362, [%r40+60];
	ld.shared.u32 	%r363, [%r345+128];
	add.s32 	%r364, %r363, %r362;
	min.s32 	%r365, %r361, %r364;
	st.shared.u32 	[%r23+128], %r365;
	bar.sync 	0;
	add.s32 	%r366, %r345, %r50;
	ld.shared.u32 	%r367, [%r17];
	ld.shared.u32 	%r368, [%r29+64];
	ld.shared.u32 	%r369, [%r366];
	add.s32 	%r370, %r369, %r368;
	min.s32 	%r371, %r367, %r370;
	st.shared.u32 	[%r17], %r371;
	ld.shared.u32 	%r372, [%r17+128];
	ld.shared.u32 	%r373, [%r29+64];
	ld.shared.u32 	%r374, [%r366+128];
	add.s32 	%r375, %r374, %r373;
	min.s32 	%r376, %r372, %r375;
	st.shared.u32 	[%r17+128], %r376;
	ld.shared.u32 	%r377, [%r23];
	ld.shared.u32 	%r378, [%r40+64];
	ld.shared.u32 	%r379, [%r366];
	add.s32 	%r380, %r379, %r378;
	min.s32 	%r381, %r377, %r380;
	st.shared.u32 	[%r23], %r381;
	ld.shared.u32 	%r382, [%r23+128];
	ld.shared.u32 	%r383, [%r40+64];
	ld.shared.u32 	%r384, [%r366+128];
	add.s32 	%r385, %r384, %r383;
	min.s32 	%r386, %r382, %r385;
	st.shared.u32 	[%r23+128], %r386;
	bar.sync 	0;
	add.s32 	%r387, %r366, %r50;
	ld.shared.u32 	%r388, [%r17];
	ld.shared.u32 	%r389, [%r29+68];
	ld.shared.u32 	%r390, [%r387];
	add.s32 	%r391, %r390, %r389;
	min.s32 	%r392, %r388, %r391;
	st.shared.u32 	[%r17], %r392;
	ld.shared.u32 	%r393, [%r17+128];
	ld.shared.u32 	%r394, [%r29+68];
	ld.shared.u32 	%r395, [%r387+128];
	add.s32 	%r396, %r395, %r394;
	min.s32 	%r397, %r393, %r396;
	st.shared.u32 	[%r17+128], %r397;
	ld.shared.u32 	%r398, [%r23];
	ld.shared.u32 	%r399, [%r40+68];
	ld.shared.u32 	%r400, [%r387];
	add.s32 	%r401, %r400, %r399;
	min.s32 	%r402, %r398, %r401;
	st.shared.u32 	[%r23], %r402;
	ld.shared.u32 	%r403, [%r23+128];
	ld.shared.u32 	%r404, [%r40+68];
	ld.shared.u32 	%r405, [%r387+128];
	add.s32 	%r406, %r405, %r404;
	min.s32 	%r407, %r403, %r406;
	st.shared.u32 	[%r23+128], %r407;
	bar.sync 	0;
	add.s32 	%r408, %r387, %r50;
	ld.shared.u32 	%r409, [%r17];
	ld.shared.u32 	%r410, [%r29+72];
	ld.shared.u32 	%r411, [%r408];
	add.s32 	%r412, %r411, %r410;
	min.s32 	%r413, %r409, %r412;
	st.shared.u32 	[%r17], %r413;
	ld.shared.u32 	%r414, [%r17+128];
	ld.shared.u32 	%r415, [%r29+72];
	ld.shared.u32 	%r416, [%r408+128];
	add.s32 	%r417, %r416, %r415;
	min.s32 	%r418, %r414, %r417;
	st.shared.u32 	[%r17+128], %r418;
	ld.shared.u32 	%r419, [%r23];
	ld.shared.u32 	%r420, [%r40+72];
	ld.shared.u32 	%r421, [%r408];
	add.s32 	%r422, %r421, %r420;
	min.s32 	%r423, %r419, %r422;
	st.shared.u32 	[%r23], %r423;
	ld.shared.u32 	%r424, [%r23+128];
	ld.shared.u32 	%r425, [%r40+72];
	ld.shared.u32 	%r426, [%r408+128];
	add.s32 	%r427, %r426, %r425;
	min.s32 	%r428, %r424, %r427;
	st.shared.u32 	[%r23+128], %r428;
	bar.sync 	0;
	add.s32 	%r429, %r408, %r50;
	ld.shared.u32 	%r430, [%r17];
	ld.shared.u32 	%r431, [%r29+76];
	ld.shared.u32 	%r432, [%r429];
	add.s32 	%r433, %r432, %r431;
	min.s32 	%r434, %r430, %r433;
	st.shared.u32 	[%r17], %r434;
	ld.shared.u32 	%r435, [%r17+128];
	ld.shared.u32 	%r436, [%r29+76];
	ld.shared.u32 	%r437, [%r429+128];
	add.s32 	%r438, %r437, %r436;
	min.s32 	%r439, %r435, %r438;
	st.shared.u32 	[%r17+128], %r439;
	ld.shared.u32 	%r440, [%r23];
	ld.shared.u32 	%r441, [%r40+76];
	ld.shared.u32 	%r442, [%r429];
	add.s32 	%r443, %r442, %r441;
	min.s32 	%r444, %r440, %r443;
	st.shared.u32 	[%r23], %r444;
	ld.shared.u32 	%r445, [%r23+128];
	ld.shared.u32 	%r446, [%r40+76];
	ld.shared.u32 	%r447, [%r429+128];
	add.s32 	%r448, %r447, %r446;
	min.s32 	%r449, %r445, %r448;
	st.shared.u32 	[%r23+128], %r449;
	bar.sync 	0;
	add.s32 	%r450, %r429, %r50;
	ld.shared.u32 	%r451, [%r17];
	ld.shared.u32 	%r452, [%r29+80];
	ld.shared.u32 	%r453, [%r450];
	add.s32 	%r454, %r453, %r452;
	min.s32 	%r455, %r451, %r454;
	st.shared.u32 	[%r17], %r455;
	ld.shared.u32 	%r456, [%r17+128];
	ld.shared.u32 	%r457, [%r29+80];
	ld.shared.u32 	%r458, [%r450+128];
	add.s32 	%r459, %r458, %r457;
	min.s32 	%r460, %r456, %r459;
	st.shared.u32 	[%r17+128], %r460;
	ld.shared.u32 	%r461, [%r23];
	ld.shared.u32 	%r462, [%r40+80];
	ld.shared.u32 	%r463, [%r450];
	add.s32 	%r464, %r463, %r462;
	min.s32 	%r465, %r461, %r464;
	st.shared.u32 	[%r23], %r465;
	ld.shared.u32 	%r466, [%r23+128];
	ld.shared.u32 	%r467, [%r40+80];
	ld.shared.u32 	%r468, [%r450+128];
	add.s32 	%r469, %r468, %r467;
	min.s32 	%r470, %r466, %r469;
	st.shared.u32 	[%r23+128], %r470;
	bar.sync 	0;
	add.s32 	%r471, %r450, %r50;
	ld.shared.u32 	%r472, [%r17];
	ld.shared.u32 	%r473, [%r29+84];
	ld.shared.u32 	%r474, [%r471];
	add.s32 	%r475, %r474, %r473;
	min.s32 	%r476, %r472, %r475;
	st.shared.u32 	[%r17], %r476;
	ld.shared.u32 	%r477, [%r17+128];
	ld.shared.u32 	%r478, [%r29+84];
	ld.shared.u32 	%r479, [%r471+128];
	add.s32 	%r480, %r479, %r478;
	min.s32 	%r481, %r477, %r480;
	st.shared.u32 	[%r17+128], %r481;
	ld.shared.u32 	%r482, [%r23];
	ld.shared.u32 	%r483, [%r40+84];
	ld.shared.u32 	%r484, [%r471];
	add.s32 	%r485, %r484, %r483;
	min.s32 	%r486, %r482, %r485;
	st.shared.u32 	[%r23], %r486;
	ld.shared.u32 	%r487, [%r23+128];
	ld.shared.u32 	%r488, [%r40+84];
	ld.shared.u32 	%r489, [%r471+128];
	add.s32 	%r490, %r489, %r488;
	min.s32 	%r491, %r487, %r490;
	st.shared.u32 	[%r23+128], %r491;
	bar.sync 	0;
	add.s32 	%r492, %r471, %r50;
	ld.shared.u32 	%r493, [%r17];
	ld.shared.u32 	%r494, [%r29+88];
	ld.shared.u32 	%r495, [%r492];
	add.s32 	%r496, %r495, %r494;
	min.s32 	%r497, %r493, %r496;
	st.shared.u32 	[%r17], %r497;
	ld.shared.u32 	%r498, [%r17+128];
	ld.shared.u32 	%r499, [%r29+88];
	ld.shared.u32 	%r500, [%r492+128];
	add.s32 	%r501, %r500, %r499;
	min.s32 	%r502, %r498, %r501;
	st.shared.u32 	[%r17+128], %r502;
	ld.shared.u32 	%r503, [%r23];
	ld.shared.u32 	%r504, [%r40+88];
	ld.shared.u32 	%r505, [%r492];
	add.s32 	%r506, %r505, %r504;
	min.s32 	%r507, %r503, %r506;
	st.shared.u32 	[%r23], %r507;
	ld.shared.u32 	%r508, [%r23+128];
	ld.shared.u32 	%r509, [%r40+88];
	ld.shared.u32 	%r510, [%r492+128];
	add.s32 	%r511, %r510, %r509;
	min.s32 	%r512, %r508, %r511;
	st.shared.u32 	[%r23+128], %r512;
	bar.sync 	0;
	add.s32 	%r513, %r492, %r50;
	ld.shared.u32 	%r514, [%r17];
	ld.shared.u32 	%r515, [%r29+92];
	ld.shared.u32 	%r516, [%r513];
	add.s32 	%r517, %r516, %r515;
	min.s32 	%r518, %r514, %r517;
	st.shared.u32 	[%r17], %r518;
	ld.shared.u32 	%r519, [%r17+128];
	ld.shared.u32 	%r520, [%r29+92];
	ld.shared.u32 	%r521, [%r513+128];
	add.s32 	%r522, %r521, %r520;
	min.s32 	%r523, %r519, %r522;
	st.shared.u32 	[%r17+128], %r523;
	ld.shared.u32 	%r524, [%r23];
	ld.shared.u32 	%r525, [%r40+92];
	ld.shared.u32 	%r526, [%r513];
	add.s32 	%r527, %r526, %r525;
	min.s32 	%r528, %r524, %r527;
	st.shared.u32 	[%r23], %r528;
	ld.shared.u32 	%r529, [%r23+128];
	ld.shared.u32 	%r530, [%r40+92];
	ld.shared.u32 	%r531, [%r513+128];
	add.s32 	%r532, %r531, %r530;
	min.s32 	%r533, %r529, %r532;
	st.shared.u32 	[%r23+128], %r533;
	bar.sync 	0;
	add.s32 	%r534, %r513, %r50;
	ld.shared.u32 	%r535, [%r17];
	ld.shared.u32 	%r536, [%r29+96];
	ld.shared.u32 	%r537, [%r534];
	add.s32 	%r538, %r537, %r536;
	min.s32 	%r539, %r535, %r538;
	st.shared.u32 	[%r17], %r539;
	ld.shared.u32 	%r540, [%r17+128];
	ld.shared.u32 	%r541, [%r29+96];
	ld.shared.u32 	%r542, [%r534+128];
	add.s32 	%r543, %r542, %r541;
	min.s32 	%r544, %r540, %r543;
	st.shared.u32 	[%r17+128], %r544;
	ld.shared.u32 	%r545, [%r23];
	ld.shared.u32 	%r546, [%r40+96];
	ld.shared.u32 	%r547, [%r534];
	add.s32 	%r548, %r547, %r546;
	min.s32 	%r549, %r545, %r548;
	st.shared.u32 	[%r23], %r549;
	ld.shared.u32 	%r550, [%r23+128];
	ld.shared.u32 	%r551, [%r40+96];
	ld.shared.u32 	%r552, [%r534+128];
	add.s32 	%r553, %r552, %r551;
	min.s32 	%r554, %r550, %r553;
	st.shared.u32 	[%r23+128], %r554;
	bar.sync 	0;
	add.s32 	%r555, %r534, %r50;
	ld.shared.u32 	%r556, [%r17];
	ld.shared.u32 	%r557, [%r29+100];
	ld.shared.u32 	%r558, [%r555];
	add.s32 	%r559, %r558, %r557;
	min.s32 	%r560, %r556, %r559;
	st.shared.u32 	[%r17], %r560;
	ld.shared.u32 	%r561, [%r17+128];
	ld.shared.u32 	%r562, [%r29+100];
	ld.shared.u32 	%r563, [%r555+128];
	add.s32 	%r564, %r563, %r562;
	min.s32 	%r565, %r561, %r564;
	st.shared.u32 	[%r17+128], %r565;
	ld.shared.u32 	%r566, [%r23];
	ld.shared.u32 	%r567, [%r40+100];
	ld.shared.u32 	%r568, [%r555];
	add.s32 	%r569, %r568, %r567;
	min.s32 	%r570, %r566, %r569;
	st.shared.u32 	[%r23], %r570;
	ld.shared.u32 	%r571, [%r23+128];
	ld.shared.u32 	%r572, [%r40+100];
	ld.shared.u32 	%r573, [%r555+128];
	add.s32 	%r574, %r573, %r572;
	min.s32 	%r575, %r571, %r574;
	st.shared.u32 	[%r23+128], %r575;
	bar.sync 	0;
	add.s32 	%r576, %r555, %r50;
	ld.shared.u32 	%r577, [%r17];
	ld.shared.u32 	%r578, [%r29+104];
	ld.shared.u32 	%r579, [%r576];
	add.s32 	%r580, %r579, %r578;
	min.s32 	%r581, %r577, %r580;
	st.shared.u32 	[%r17], %r581;
	ld.shared.u32 	%r582, [%r17+128];
	ld.shared.u32 	%r583, [%r29+104];
	ld.shared.u32 	%r584, [%r576+128];
	add.s32 	%r585, %r584, %r583;
	min.s32 	%r586, %r582, %r585;
	st.shared.u32 	[%r17+128], %r586;
	ld.shared.u32 	%r587, [%r23];
	ld.shared.u32 	%r588, [%r40+104];
	ld.shared.u32 	%r589, [%r576];
	add.s32 	%r590, %r589, %r588;
	min.s32 	%r591, %r587, %r590;
	st.shared.u32 	[%r23], %r591;
	ld.shared.u32 	%r592, [%r23+128];
	ld.shared.u32 	%r593, [%r40+104];
	ld.shared.u32 	%r594, [%r576+128];
	add.s32 	%r595, %r594, %r593;
	min.s32 	%r596, %r592, %r595;
	st.shared.u32 	[%r23+128], %r596;
	bar.sync 	0;
	add.s32 	%r597, %r576, %r50;
	ld.shared.u32 	%r598, [%r17];
	ld.shared.u32 	%r599, [%r29+108];
	ld.shared.u32 	%r600, [%r597];
	add.s32 	%r601, %r600, %r599;
	min.s32 	%r602, %r598, %r601;
	st.shared.u32 	[%r17], %r602;
	ld.shared.u32 	%r603, [%r17+128];
	ld.shared.u32 	%r604, [%r29+108];
	ld.shared.u32 	%r605, [%r597+128];
	add.s32 	%r606, %r605, %r604;
	min.s32 	%r607, %r603, %r606;
	st.shared.u32 	[%r17+128], %r607;
	ld.shared.u32 	%r608, [%r23];
	ld.shared.u32 	%r609, [%r40+108];
	ld.shared.u32 	%r610, [%r597];
	add.s32 	%r611, %r610, %r609;
	min.s32 	%r612, %r608, %r611;
	st.shared.u32 	[%r23], %r612;
	ld.shared.u32 	%r613, [%r23+128];
	ld.shared.u32 	%r614, [%r40+108];
	ld.shared.u32 	%r615, [%r597+128];
	add.s32 	%r616, %r615, %r614;
	min.s32 	%r617, %r613, %r616;
	st.shared.u32 	[%r23+128], %r617;
	bar.sync 	0;
	add.s32 	%r618, %r597, %r50;
	ld.shared.u32 	%r619, [%r17];
	ld.shared.u32 	%r620, [%r29+112];
	ld.shared.u32 	%r621, [%r618];
	add.s32 	%r622, %r621, %r620;
	min.s32 	%r623, %r619, %r622;
	st.shared.u32 	[%r17], %r623;
	ld.shared.u32 	%r624, [%r17+128];
	ld.shared.u32 	%r625, [%r29+112];
	ld.shared.u32 	%r626, [%r618+128];
	add.s32 	%r627, %r626, %r625;
	min.s32 	%r628, %r624, %r627;
	st.shared.u32 	[%r17+128], %r628;
	ld.shared.u32 	%r629, [%r23];
	ld.shared.u32 	%r630, [%r40+112];
	ld.shared.u32 	%r631, [%r618];
	add.s32 	%r632, %r631, %r630;
	min.s32 	%r633, %r629, %r632;
	st.shared.u32 	[%r23], %r633;
	ld.shared.u32 	%r634, [%r23+128];
	ld.shared.u32 	%r635, [%r40+112];
	ld.shared.u32 	%r636, [%r618+128];
	add.s32 	%r637, %r636, %r635;
	min.s32 	%r638, %r634, %r637;
	st.shared.u32 	[%r23+128], %r638;
	bar.sync 	0;
	add.s32 	%r639, %r618, %r50;
	ld.shared.u32 	%r640, [%r17];
	ld.shared.u32 	%r641, [%r29+116];
	ld.shared.u32 	%r642, [%r639];
	add.s32 	%r643, %r642, %r641;
	min.s32 	%r644, %r640, %r643;
	st.shared.u32 	[%r17], %r644;
	ld.shared.u32 	%r645, [%r17+128];
	ld.shared.u32 	%r646, [%r29+116];
	ld.shared.u32 	%r647, [%r639+128];
	add.s32 	%r648, %r647, %r646;
	min.s32 	%r649, %r645, %r648;
	st.shared.u32 	[%r17+128], %r649;
	ld.shared.u32 	%r650, [%r23];
	ld.shared.u32 	%r651, [%r40+116];
	ld.shared.u32 	%r652, [%r639];
	add.s32 	%r653, %r652, %r651;
	min.s32 	%r654, %r650, %r653;
	st.shared.u32 	[%r23], %r654;
	ld.shared.u32 	%r655, [%r23+128];
	ld.shared.u32 	%r656, [%r40+116];
	ld.shared.u32 	%r657, [%r639+128];
	add.s32 	%r658, %r657, %r656;
	min.s32 	%r659, %r655, %r658;
	st.shared.u32 	[%r23+128], %r659;
	bar.sync 	0;
	add.s32 	%r660, %r639, %r50;
	ld.shared.u32 	%r661, [%r17];
	ld.shared.u32 	%r662, [%r29+120];
	ld.shared.u32 	%r663, [%r660];
	add.s32 	%r664, %r663, %r662;
	min.s32 	%r665, %r661, %r664;
	st.shared.u32 	[%r17], %r665;
	ld.shared.u32 	%r666, [%r17+128];
	ld.shared.u32 	%r667, [%r29+120];
	ld.shared.u32 	%r668, [%r660+128];
	add.s32 	%r669, %r668, %r667;
	min.s32 	%r670, %r666, %r669;
	st.shared.u32 	[%r17+128], %r670;
	ld.shared.u32 	%r671, [%r23];
	ld.shared.u32 	%r672, [%r40+120];
	ld.shared.u32 	%r673, [%r660];
	add.s32 	%r674, %r673, %r672;
	min.s32 	%r675, %r671, %r674;
	st.shared.u32 	[%r23], %r675;
	ld.shared.u32 	%r676, [%r23+128];
	ld.shared.u32 	%r677, [%r40+120];
	ld.shared.u32 	%r678, [%r660+128];
	add.s32 	%r679, %r678, %r677;
	min.s32 	%r680, %r676, %r679;
	st.shared.u32 	[%r23+128], %r680;
	bar.sync 	0;
	add.s32 	%r681, %r660, %r50;
	ld.shared.u32 	%r682, [%r17];
	ld.shared.u32 	%r683, [%r29+124];
	ld.shared.u32 	%r684, [%r681];
	add.s32 	%r685, %r684, %r683;
	min.s32 	%r686, %r682, %r685;
	st.shared.u32 	[%r17], %r686;
	ld.shared.u32 	%r687, [%r17+128];
	ld.shared.u32 	%r688, [%r29+124];
	ld.shared.u32 	%r689, [%r681+128];
	add.s32 	%r690, %r689, %r688;
	min.s32 	%r691, %r687, %r690;
	st.shared.u32 	[%r17+128], %r691;
	ld.shared.u32 	%r692, [%r23];
	ld.shared.u32 	%r693, [%r40+124];
	ld.shared.u32 	%r694, [%r681];
	add.s32 	%r695, %r694, %r693;
	min.s32 	%r696, %r692, %r695;
	st.shared.u32 	[%r23], %r696;
	ld.shared.u32 	%r697, [%r23+128];
	ld.shared.u32 	%r698, [%r40+124];
	ld.shared.u32 	%r699, [%r681+128];
	add.s32 	%r700, %r699, %r698;
	min.s32 	%r701, %r697, %r700;
	st.shared.u32 	[%r23+128], %r701;
	bar.sync 	0;
	add.s32 	%r702, %r681, %r50;
	ld.shared.u32 	%r703, [%r17];
	ld.shared.u32 	%r704, [%r29+128];
	ld.shared.u32 	%r705, [%r702];
	add.s32 	%r706, %r705, %r704;
	min.s32 	%r707, %r703, %r706;
	st.shared.u32 	[%r17], %r707;
	ld.shared.u32 	%r708, [%r17+128];
	ld.shared.u32 	%r709, [%r29+128];
	ld.shared.u32 	%r710, [%r702+128];
	add.s32 	%r711, %r710, %r709;
	min.s32 	%r712, %r708, %r711;
	st.shared.u32 	[%r17+128], %r712;
	ld.shared.u32 	%r713, [%r23];
	ld.shared.u32 	%r714, [%r40+128];
	ld.shared.u32 	%r715, [%r702];
	add.s32 	%r716, %r715, %r714;
	min.s32 	%r717, %r713, %r716;
	st.shared.u32 	[%r23], %r717;
	ld.shared.u32 	%r718, [%r23+128];
	ld.shared.u32 	%r719, [%r40+128];
	ld.shared.u32 	%r720, [%r702+128];
	add.s32 	%r721, %r720, %r719;
	min.s32 	%r722, %r718, %r721;
	st.shared.u32 	[%r23+128], %r722;
	bar.sync 	0;
	add.s32 	%r723, %r702, %r50;
	ld.shared.u32 	%r724, [%r17];
	ld.shared.u32 	%r725, [%r29+132];
	ld.shared.u32 	%r726, [%r723];
	add.s32 	%r727, %r726, %r725;
	min.s32 	%r728, %r724, %r727;
	st.shared.u32 	[%r17], %r728;
	ld.shared.u32 	%r729, [%r17+128];
	ld.shared.u32 	%r730, [%r29+132];
	ld.shared.u32 	%r731, [%r723+128];
	add.s32 	%r732, %r731, %r730;
	min.s32 	%r733, %r729, %r732;
	st.shared.u32 	[%r17+128], %r733;
	ld.shared.u32 	%r734, [%r23];
	ld.shared.u32 	%r735, [%r40+132];
	ld.shared.u32 	%r736, [%r723];
	add.s32 	%r737, %r736, %r735;
	min.s32 	%r738, %r734, %r737;
	st.shared.u32 	[%r23], %r738;
	ld.shared.u32 	%r739, [%r23+128];
	ld.shared.u32 	%r740, [%r40+132];
	ld.shared.u32 	%r741, [%r723+128];
	add.s32 	%r742, %r741, %r740;
	min.s32 	%r743, %r739, %r742;
	st.shared.u32 	[%r23+128], %r743;
	bar.sync 	0;
	add.s32 	%r744, %r723, %r50;
	ld.shared.u32 	%r745, [%r17];
	ld.shared.u32 	%r746, [%r29+136];
	ld.shared.u32 	%r747, [%r744];
	add.s32 	%r748, %r747, %r746;
	min.s32 	%r749, %r745, %r748;
	st.shared.u32 	[%r17], %r749;
	ld.shared.u32 	%r750, [%r17+128];
	ld.shared.u32 	%r751, [%r29+136];
	ld.shared.u32 	%r752, [%r744+128];
	add.s32 	%r753, %r752, %r751;
	min.s32 	%r754, %r750, %r753;
	st.shared.u32 	[%r17+128], %r754;
	ld.shared.u32 	%r755, [%r23];
	ld.shared.u32 	%r756, [%r40+136];
	ld.shared.u32 	%r757, [%r744];
	add.s32 	%r758, %r757, %r756;
	min.s32 	%r759, %r755, %r758;
	st.shared.u32 	[%r23], %r759;
	ld.shared.u32 	%r760, [%r23+128];
	ld.shared.u32 	%r761, [%r40+136];
	ld.shared.u32 	%r762, [%r744+128];
	add.s32 	%r763, %r762, %r761;
	min.s32 	%r764, %r760, %r763;
	st.shared.u32 	[%r23+128], %r764;
	bar.sync 	0;
	add.s32 	%r765, %r744, %r50;
	ld.shared.u32 	%r766, [%r17];
	ld.shared.u32 	%r767, [%r29+140];
	ld.shared.u32 	%r768, [%r765];
	add.s32 	%r769, %r768, %r767;
	min.s32 	%r770, %r766, %r769;
	st.shared.u32 	[%r17], %r770;
	ld.shared.u32 	%r771, [%r17+128];
	ld.shared.u32 	%r772, [%r29+140];
	ld.shared.u32 	%r773, [%r765+128];
	add.s32 	%r774, %r773, %r772;
	min.s32 	%r775, %r771, %r774;
	st.shared.u32 	[%r17+128], %r775;
	ld.shared.u32 	%r776, [%r23];
	ld.shared.u32 	%r777, [%r40+140];
	ld.shared.u32 	%r778, [%r765];
	add.s32 	%r779, %r778, %r777;
	min.s32 	%r780, %r776, %r779;
	st.shared.u32 	[%r23], %r780;
	ld.shared.u32 	%r781, [%r23+128];
	ld.shared.u32 	%r782, [%r40+140];
	ld.shared.u32 	%r783, [%r765+128];
	add.s32 	%r784, %r783, %r782;
	min.s32 	%r785, %r781, %r784;
	st.shared.u32 	[%r23+128], %r785;
	bar.sync 	0;
	add.s32 	%r786, %r765, %r50;
	ld.shared.u32 	%r787, [%r17];
	ld.shared.u32 	%r788, [%r29+144];
	ld.shared.u32 	%r789, [%r786];
	add.s32 	%r790, %r789, %r788;
	min.s32 	%r791, %r787, %r790;
	st.shared.u32 	[%r17], %r791;
	ld.shared.u32 	%r792, [%r17+128];
	ld.shared.u32 	%r793, [%r29+144];
	ld.shared.u32 	%r794, [%r786+128];
	add.s32 	%r795, %r794, %r793;
	min.s32 	%r796, %r792, %r795;
	st.shared.u32 	[%r17+128], %r796;
	ld.shared.u32 	%r797, [%r23];
	ld.shared.u32 	%r798, [%r40+144];
	ld.shared.u32 	%r799, [%r786];
	add.s32 	%r800, %r799, %r798;
	min.s32 	%r801, %r797, %r800;
	st.shared.u32 	[%r23], %r801;
	ld.shared.u32 	%r802, [%r23+128];
	ld.shared.u32 	%r803, [%r40+144];
	ld.shared.u32 	%r804, [%r786+128];
	add.s32 	%r805, %r804, %r803;
	min.s32 	%r806, %r802, %r805;
	st.shared.u32 	[%r23+128], %r806;
	bar.sync 	0;
	add.s32 	%r807, %r786, %r50;
	ld.shared.u32 	%r808, [%r17];
	ld.shared.u32 	%r809, [%r29+148];
	ld.shared.u32 	%r810, [%r807];
	add.s32 	%r811, %r810, %r809;
	min.s32 	%r812, %r808, %r811;
	st.shared.u32 	[%r17], %r812;
	ld.shared.u32 	%r813, [%r17+128];
	ld.shared.u32 	%r814, [%r29+148];
	ld.shared.u32 	%r815, [%r807+128];
	add.s32 	%r816, %r815, %r814;
	min.s32 	%r817, %r813, %r816;
	st.shared.u32 	[%r17+128], %r817;
	ld.shared.u32 	%r818, [%r23];
	ld.shared.u32 	%r819, [%r40+148];
	ld.shared.u32 	%r820, [%r807];
	add.s32 	%r821, %r820, %r819;
	min.s32 	%r822, %r818, %r821;
	st.shared.u32 	[%r23], %r822;
	ld.shared.u32 	%r823, [%r23+128];
	ld.shared.u32 	%r824, [%r40+148];
	ld.shared.u32 	%r825, [%r807+128];
	add.s32 	%r826, %r825, %r824;
	min.s32 	%r827, %r823, %r826;
	st.shared.u32 	[%r23+128], %r827;
	bar.sync 	0;
	add.s32 	%r828, %r807, %r50;
	ld.shared.u32 	%r829, [%r17];
	ld.shared.u32 	%r830, [%r29+152];
	ld.shared.u32 	%r831, [%r828];
	add.s32 	%r832, %r831, %r830;
	min.s32 	%r833, %r829, %r832;
	st.shared.u32 	[%r17], %r833;
	ld.shared.u32 	%r834, [%r17+128];
	ld.shared.u32 	%r835, [%r29+152];
	ld.shared.u32 	%r836, [%r828+128];
	add.s32 	%r837, %r836, %r835;
	min.s32 	%r838, %r834, %r837;
	st.shared.u32 	[%r17+128], %r838;
	ld.shared.u32 	%r839, [%r23];
	ld.shared.u32 	%r840, [%r40+152];
	ld.shared.u32 	%r841, [%r828];
	add.s32 	%r842, %r841, %r840;
	min.s32 	%r843, %r839, %r842;
	st.shared.u32 	[%r23], %r843;
	ld.shared.u32 	%r844, [%r23+128];
	ld.shared.u32 	%r845, [%r40+152];
	ld.shared.u32 	%r846, [%r828+128];
	add.s32 	%r847, %r846, %r845;
	min.s32 	%r848, %r844, %r847;
	st.shared.u32 	[%r23+128], %r848;
	bar.sync 	0;
	add.s32 	%r849, %r828, %r50;
	ld.shared.u32 	%r850, [%r17];
	ld.shared.u32 	%r851, [%r29+156];
	ld.shared.u32 	%r852, [%r849];
	add.s32 	%r853, %r852, %r851;
	min.s32 	%r854, %r850, %r853;
	st.shared.u32 	[%r17], %r854;
	ld.shared.u32 	%r855, [%r17+128];
	ld.shared.u32 	%r856, [%r29+156];
	ld.shared.u32 	%r857, [%r849+128];
	add.s32 	%r858, %r857, %r856;
	min.s32 	%r859, %r855, %r858;
	st.shared.u32 	[%r17+128], %r859;
	ld.shared.u32 	%r860, [%r23];
	ld.shared.u32 	%r861, [%r40+156];
	ld.shared.u32 	%r862, [%r849];
	add.s32 	%r863, %r862, %r861;
	min.s32 	%r864, %r860, %r863;
	st.shared.u32 	[%r23], %r864;
	ld.shared.u32 	%r865, [%r23+128];
	ld.shared.u32 	%r866, [%r40+156];
	ld.shared.u32 	%r867, [%r849+128];
	add.s32 	%r868, %r867, %r866;
	min.s32 	%r869, %r865, %r868;
	st.shared.u32 	[%r23+128], %r869;
	bar.sync 	0;
	add.s32 	%r870, %r849, %r50;
	ld.shared.u32 	%r871, [%r17];
	ld.shared.u32 	%r872, [%r29+160];
	ld.shared.u32 	%r873, [%r870];
	add.s32 	%r874, %r873, %r872;
	min.s32 	%r875, %r871, %r874;
	st.shared.u32 	[%r17], %r875;
	ld.shared.u32 	%r876, [%r17+128];
	ld.shared.u32 	%r877, [%r29+160];
	ld.shared.u32 	%r878, [%r870+128];
	add.s32 	%r879, %r878, %r877;
	min.s32 	%r880, %r876, %r879;
	st.shared.u32 	[%r17+128], %r880;
	ld.shared.u32 	%r881, [%r23];
	ld.shared.u32 	%r882, [%r40+160];
	ld.shared.u32 	%r883, [%r870];
	add.s32 	%r884, %r883, %r882;
	min.s32 	%r885, %r881, %r884;
	st.shared.u32 	[%r23], %r885;
	ld.shared.u32 	%r886, [%r23+128];
	ld.shared.u32 	%r887, [%r40+160];
	ld.shared.u32 	%r888, [%r870+128];
	add.s32 	%r889, %r888, %r887;
	min.s32 	%r890, %r886, %r889;
	st.shared.u32 	[%r23+128], %r890;
	bar.sync 	0;
	add.s32 	%r891, %r870, %r50;
	ld.shared.u32 	%r892, [%r17];
	ld.shared.u32 	%r893, [%r29+164];
	ld.shared.u32 	%r894, [%r891];
	add.s32 	%r895, %r894, %r893;
	min.s32 	%r896, %r892, %r895;
	st.shared.u32 	[%r17], %r896;
	ld.shared.u32 	%r897, [%r17+128];
	ld.shared.u32 	%r898, [%r29+164];
	ld.shared.u32 	%r899, [%r891+128];
	add.s32 	%r900, %r899, %r898;
	min.s32 	%r901, %r897, %r900;
	st.shared.u32 	[%r17+128], %r901;
	ld.shared.u32 	%r902, [%r23];
	ld.shared.u32 	%r903, [%r40+164];
	ld.shared.u32 	%r904, [%r891];
	add.s32 	%r905, %r904, %r903;
	min.s32 	%r906, %r902, %r905;
	st.shared.u32 	[%r23], %r906;
	ld.shared.u32 	%r907, [%r23+128];
	ld.shared.u32 	%r908, [%r40+164];
	ld.shared.u32 	%r909, [%r891+128];
	add.s32 	%r910, %r909, %r908;
	min.s32 	%r911, %r907, %r910;
	st.shared.u32 	[%r23+128], %r911;
	bar.sync 	0;
	add.s32 	%r912, %r891, %r50;
	ld.shared.u32 	%r913, [%r17];
	ld.shared.u32 	%r914, [%r29+168];
	ld.shared.u32 	%r915, [%r912];
	add.s32 	%r916, %r915, %r914;
	min.s32 	%r917, %r913, %r916;
	st.shared.u32 	[%r17], %r917;
	ld.shared.u32 	%r918, [%r17+128];
	ld.shared.u32 	%r919, [%r29+168];
	ld.shared.u32 	%r920, [%r912+128];
	add.s32 	%r921, %r920, %r919;
	min.s32 	%r922, %r918, %r921;
	st.shared.u32 	[%r17+128], %r922;
	ld.shared.u32 	%r923, [%r23];
	ld.shared.u32 	%r924, [%r40+168];
	ld.shared.u32 	%r925, [%r912];
	add.s32 	%r926, %r925, %r924;
	min.s32 	%r927, %r923, %r926;
	st.shared.u32 	[%r23], %r927;
	ld.shared.u32 	%r928, [%r23+128];
	ld.shared.u32 	%r929, [%r40+168];
	ld.shared.u32 	%r930, [%r912+128];
	add.s32 	%r931, %r930, %r929;
	min.s32 	%r932, %r928, %r931;
	st.shared.u32 	[%r23+128], %r932;
	bar.sync 	0;
	add.s32 	%r933, %r912, %r50;
	ld.shared.u32 	%r934, [%r17];
	ld.shared.u32 	%r935, [%r29+172];
	ld.shared.u32 	%r936, [%r933];
	add.s32 	%r937, %r936, %r935;
	min.s32 	%r938, %r934, %r937;
	st.shared.u32 	[%r17], %r938;
	ld.shared.u32 	%r939, [%r17+128];
	ld.shared.u32 	%r940, [%r29+172];
	ld.shared.u32 	%r941, [%r933+128];
	add.s32 	%r942, %r941, %r940;
	min.s32 	%r943, %r939, %r942;
	st.shared.u32 	[%r17+128], %r943;
	ld.shared.u32 	%r944, [%r23];
	ld.shared.u32 	%r945, [%r40+172];
	ld.shared.u32 	%r946, [%r933];
	add.s32 	%r947, %r946, %r945;
	min.s32 	%r948, %r944, %r947;
	st.shared.u32 	[%r23], %r948;
	ld.shared.u32 	%r949, [%r23+128];
	ld.shared.u32 	%r950, [%r40+172];
	ld.shared.u32 	%r951, [%r933+128];
	add.s32 	%r952, %r951, %r950;
	min.s32 	%r953, %r949, %r952;
	st.shared.u32 	[%r23+128], %r953;
	bar.sync 	0;
	add.s32 	%r954, %r933, %r50;
	ld.shared.u32 	%r955, [%r17];
	ld.shared.u32 	%r956, [%r29+176];
	ld.shared.u32 	%r957, [%r954];
	add.s32 	%r958, %r957, %r956;
	min.s32 	%r959, %r955, %r958;
	st.shared.u32 	[%r17], %r959;
	ld.shared.u32 	%r960, [%r17+128];
	ld.shared.u32 	%r961, [%r29+176];
	ld.shared.u32 	%r962, [%r954+128];
	add.s32 	%r963, %r962, %r961;
	min.s32 	%r964, %r960, %r963;
	st.shared.u32 	[%r17+128], %r964;
	ld.shared.u32 	%r965, [%r23];
	ld.shared.u32 	%r966, [%r40+176];
	ld.shared.u32 	%r967, [%r954];
	add.s32 	%r968, %r967, %r966;
	min.s32 	%r969, %r965, %r968;
	st.shared.u32 	[%r23], %r969;
	ld.shared.u32 	%r970, [%r23+128];
	ld.shared.u32 	%r971, [%r40+176];
	ld.shared.u32 	%r972, [%r954+128];
	add.s32 	%r973, %r972, %r971;
	min.s32 	%r974, %r970, %r973;
	st.shared.u32 	[%r23+128], %r974;
	bar.sync 	0;
	add.s32 	%r975, %r954, %r50;
	ld.shared.u32 	%r976, [%r17];
	ld.shared.u32 	%r977, [%r29+180];
	ld.shared.u32 	%r978, [%r975];
	add.s32 	%r979, %r978, %r977;
	min.s32 	%r980, %r976, %r979;
	st.shared.u32 	[%r17], %r980;
	ld.shared.u32 	%r981, [%r17+128];
	ld.shared.u32 	%r982, [%r29+180];
	ld.shared.u32 	%r983, [%r975+128];
	add.s32 	%r984, %r983, %r982;
	min.s32 	%r985, %r981, %r984;
	st.shared.u32 	[%r17+128], %r985;
	ld.shared.u32 	%r986, [%r23];
	ld.shared.u32 	%r987, [%r40+180];
	ld.shared.u32 	%r988, [%r975];
	add.s32 	%r989, %r988, %r987;
	min.s32 	%r990, %r986, %r989;
	st.shared.u32 	[%r23], %r990;
	ld.shared.u32 	%r991, [%r23+128];
	ld.shared.u32 	%r992, [%r40+180];
	ld.shared.u32 	%r993, [%r975+128];
	add.s32 	%r994, %r993, %r992;
	min.s32 	%r995, %r991, %r994;
	st.shared.u32 	[%r23+128], %r995;
	bar.sync 	0;
	add.s32 	%r996, %r975, %r50;
	ld.shared.u32 	%r997, [%r17];
	ld.shared.u32 	%r998, [%r29+184];
	ld.shared.u32 	%r999, [%r996];
	add.s32 	%r1000, %r999, %r998;
	min.s32 	%r1001, %r997, %r1000;
	st.shared.u32 	[%r17], %r1001;
	ld.shared.u32 	%r1002, [%r17+128];
	ld.shared.u32 	%r1003, [%r29+184];
	ld.shared.u32 	%r1004, [%r996+128];
	add.s32 	%r1005, %r1004, %r1003;
	min.s32 	%r1006, %r1002, %r1005;
	st.shared.u32 	[%r17+128], %r1006;
	ld.shared.u32 	%r1007, [%r23];
	ld.shared.u32 	%r1008, [%r40+184];
	ld.shared.u32 	%r1009, [%r996];
	add.s32 	%r1010, %r1009, %r1008;
	min.s32 	%r1011, %r1007, %r1010;
	st.shared.u32 	[%r23], %r1011;
	ld.shared.u32 	%r1012, [%r23+128];
	ld.shared.u32 	%r1013, [%r40+184];
	ld.shared.u32 	%r1014, [%r996+128];
	add.s32 	%r1015, %r1014, %r1013;
	min.s32 	%r1016, %r1012, %r1015;
	st.shared.u32 	[%r23+128], %r1016;
	bar.sync 	0;
	add.s32 	%r1017, %r996, %r50;
	ld.shared.u32 	%r1018, [%r17];
	ld.shared.u32 	%r1019, [%r29+188];
	ld.shared.u32 	%r1020, [%r1017];
	add.s32 	%r1021, %r1020, %r1019;
	min.s32 	%r1022, %r1018, %r1021;
	st.shared.u32 	[%r17], %r1022;
	ld.shared.u32 	%r1023, [%r17+128];
	ld.shared.u32 	%r1024, [%r29+188];
	ld.shared.u32 	%r1025, [%r1017+128];
	add.s32 	%r1026, %r1025, %r1024;
	min.s32 	%r1027, %r1023, %r1026;
	st.shared.u32 	[%r17+128], %r1027;
	ld.shared.u32 	%r1028, [%r23];
	ld.shared.u32 	%r1029, [%r40+188];
	ld.shared.u32 	%r1030, [%r1017];
	add.s32 	%r1031, %r1030, %r1029;
	min.s32 	%r1032, %r1028, %r1031;
	st.shared.u32 	[%r23], %r1032;
	ld.shared.u32 	%r1033, [%r23+128];
	ld.shared.u32 	%r1034, [%r40+188];
	ld.shared.u32 	%r1035, [%r1017+128];
	add.s32 	%r1036, %r1035, %r1034;
	min.s32 	%r1037, %r1033, %r1036;
	st.shared.u32 	[%r23+128], %r1037;
	bar.sync 	0;
	add.s32 	%r1038, %r1017, %r50;
	ld.shared.u32 	%r1039, [%r17];
	ld.shared.u32 	%r1040, [%r29+192];
	ld.shared.u32 	%r1041, [%r1038];
	add.s32 	%r1042, %r1041, %r1040;
	min.s32 	%r1043, %r1039, %r1042;
	st.shared.u32 	[%r17], %r1043;
	ld.shared.u32 	%r1044, [%r17+128];
	ld.shared.u32 	%r1045, [%r29+192];
	ld.shared.u32 	%r1046, [%r1038+128];
	add.s32 	%r1047, %r1046, %r1045;
	min.s32 	%r1048, %r1044, %r1047;
	st.shared.u32 	[%r17+128], %r1048;
	ld.shared.u32 	%r1049, [%r23];
	ld.shared.u32 	%r1050, [%r40+192];
	ld.shared.u32 	%r1051, [%r1038];
	add.s32 	%r1052, %r1051, %r1050;
	min.s32 	%r1053, %r1049, %r1052;
	st.shared.u32 	[%r23], %r1053;
	ld.shared.u32 	%r1054, [%r23+128];
	ld.shared.u32 	%r1055, [%r40+192];
	ld.shared.u32 	%r1056, [%r1038+128];
	add.s32 	%r1057, %r1056, %r1055;
	min.s32 	%r1058, %r1054, %r1057;
	st.shared.u32 	[%r23+128], %r1058;
	bar.sync 	0;
	add.s32 	%r1059, %r1038, %r50;
	ld.shared.u32 	%r1060, [%r17];
	ld.shared.u32 	%r1061, [%r29+196];
	ld.shared.u32 	%r1062, [%r1059];
	add.s32 	%r1063, %r1062, %r1061;
	min.s32 	%r1064, %r1060, %r1063;
	st.shared.u32 	[%r17], %r1064;
	ld.shared.u32 	%r1065, [%r17+128];
	ld.shared.u32 	%r1066, [%r29+196];
	ld.shared.u32 	%r1067, [%r1059+128];
	add.s32 	%r1068, %r1067, %r1066;
	min.s32 	%r1069, %r1065, %r1068;
	st.shared.u32 	[%r17+128], %r1069;
	ld.shared.u32 	%r1070, [%r23];
	ld.shared.u32 	%r1071, [%r40+196];
	ld.shared.u32 	%r1072, [%r1059];
	add.s32 	%r1073, %r1072, %r1071;
	min.s32 	%r1074, %r1070, %r1073;
	st.shared.u32 	[%r23], %r1074;
	ld.shared.u32 	%r1075, [%r23+128];
	ld.shared.u32 	%r1076, [%r40+196];
	ld.shared.u32 	%r1077, [%r1059+128];
	add.s32 	%r1078, %r1077, %r1076;
	min.s32 	%r1079, %r1075, %r1078;
	st.shared.u32 	[%r23+128], %r1079;
	bar.sync 	0;
	add.s32 	%r1080, %r1059, %r50;
	ld.shared.u32 	%r1081, [%r17];
	ld.shared.u32 	%r1082, [%r29+200];
	ld.shared.u32 	%r1083, [%r1080];
	add.s32 	%r1084, %r1083, %r1082;
	min.s32 	%r1085, %r1081, %r1084;
	st.shared.u32 	[%r17], %r1085;
	ld.shared.u32 	%r1086, [%r17+128];
	ld.shared.u32 	%r1087, [%r29+200];
	ld.shared.u32 	%r1088, [%r1080+128];
	add.s32 	%r1089, %r1088, %r1087;
	min.s32 	%r1090, %r1086, %r1089;
	st.shared.u32 	[%r17+128], %r1090;
	ld.shared.u32 	%r1091, [%r23];
	ld.shared.u32 	%r1092, [%r40+200];
	ld.shared.u32 	%r1093, [%r1080];
	add.s32 	%r1094, %r1093, %r1092;
	min.s32 	%r1095, %r1091, %r1094;
	st.shared.u32 	[%r23], %r1095;
	ld.shared.u32 	%r1096, [%r23+128];
	ld.shared.u32 	%r1097, [%r40+200];
	ld.shared.u32 	%r1098, [%r1080+128];
	add.s32 	%r1099, %r1098, %r1097;
	min.s32 	%r1100, %r1096, %r1099;
	st.shared.u32 	[%r23+128], %r1100;
	bar.sync 	0;
	add.s32 	%r1101, %r1080, %r50;
	ld.shared.u32 	%r1102, [%r17];
	ld.shared.u32 	%r1103, [%r29+204];
	ld.shared.u32 	%r1104, [%r1101];
	add.s32 	%r1105, %r1104, %r1103;
	min.s32 	%r1106, %r1102, %r1105;
	st.shared.u32 	[%r17], %r1106;
	ld.shared.u32 	%r1107, [%r17+128];
	ld.shared.u32 	%r1108, [%r29+204];
	ld.shared.u32 	%r1109, [%r1101+128];
	add.s32 	%r1110, %r1109, %r1108;
	min.s32 	%r1111, %r1107, %r1110;
	st.shared.u32 	[%r17+128], %r1111;
	ld.shared.u32 	%r1112, [%r23];
	ld.shared.u32 	%r1113, [%r40+204];
	ld.shared.u32 	%r1114, [%r1101];
	add.s32 	%r1115, %r1114, %r1113;
	min.s32 	%r1116, %r1112, %r1115;
	st.shared.u32 	[%r23], %r1116;
	ld.shared.u32 	%r1117, [%r23+128];
	ld.shared.u32 	%r1118, [%r40+204];
	ld.shared.u32 	%r1119, [%r1101+128];
	add.s32 	%r1120, %r1119, %r1118;
	min.s32 	%r1121, %r1117, %r1120;
	st.shared.u32 	[%r23+128], %r1121;
	bar.sync 	0;
	add.s32 	%r1122, %r1101, %r50;
	ld.shared.u32 	%r1123, [%r17];
	ld.shared.u32 	%r1124, [%r29+208];
	ld.shared.u32 	%r1125, [%r1122];
	add.s32 	%r1126, %r1125, %r1124;
	min.s32 	%r1127, %r1123, %r1126;
	st.shared.u32 	[%r17], %r1127;
	ld.shared.u32 	%r1128, [%r17+128];
	ld.shared.u32 	%r1129, [%r29+208];
	ld.shared.u32 	%r1130, [%r1122+128];
	add.s32 	%r1131, %r1130, %r1129;
	min.s32 	%r1132, %r1128, %r1131;
	st.shared.u32 	[%r17+128], %r1132;
	ld.shared.u32 	%r1133, [%r23];
	ld.shared.u32 	%r1134, [%r40+208];
	ld.shared.u32 	%r1135, [%r1122];
	add.s32 	%r1136, %r1135, %r1134;
	min.s32 	%r1137, %r1133, %r1136;
	st.shared.u32 	[%r23], %r1137;
	ld.shared.u32 	%r1138, [%r23+128];
	ld.shared.u32 	%r1139, [%r40+208];
	ld.shared.u32 	%r1140, [%r1122+128];
	add.s32 	%r1141, %r1140, %r1139;
	min.s32 	%r1142, %r1138, %r1141;
	st.shared.u32 	[%r23+128], %r1142;
	bar.sync 	0;
	add.s32 	%r1143, %r1122, %r50;
	ld.shared.u32 	%r1144, [%r17];
	ld.shared.u32 	%r1145, [%r29+212];
	ld.shared.u32 	%r1146, [%r1143];
	add.s32 	%r1147, %r1146, %r1145;
	min.s32 	%r1148, %r1144, %r1147;
	st.shared.u32 	[%r17], %r1148;
	ld.shared.u32 	%r1149, [%r17+128];
	ld.shared.u32 	%r1150, [%r29+212];
	ld.shared.u32 	%r1151, [%r1143+128];
	add.s32 	%r1152, %r1151, %r1150;
	min.s32 	%r1153, %r1149, %r1152;
	st.shared.u32 	[%r17+128], %r1153;
	ld.shared.u32 	%r1154, [%r23];
	ld.shared.u32 	%r1155, [%r40+212];
	ld.shared.u32 	%r1156, [%r1143];
	add.s32 	%r1157, %r1156, %r1155;
	min.s32 	%r1158, %r1154, %r1157;
	st.shared.u32 	[%r23], %r1158;
	ld.shared.u32 	%r1159, [%r23+128];
	ld.shared.u32 	%r1160, [%r40+212];
	ld.shared.u32 	%r1161, [%r1143+128];
	add.s32 	%r1162, %r1161, %r1160;
	min.s32 	%r1163, %r1159, %r1162;
	st.shared.u32 	[%r23+128], %r1163;
	bar.sync 	0;
	add.s32 	%r1164, %r1143, %r50;
	ld.shared.u32 	%r1165, [%r17];
	ld.shared.u32 	%r1166, [%r29+216];
	ld.shared.u32 	%r1167, [%r1164];
	add.s32 	%r1168, %r1167, %r1166;
	min.s32 	%r1169, %r1165, %r1168;
	st.shared.u32 	[%r17], %r1169;
	ld.shared.u32 	%r1170, [%r17+128];
	ld.shared.u32 	%r1171, [%r29+216];
	ld.shared.u32 	%r1172, [%r1164+128];
	add.s32 	%r1173, %r1172, %r1171;
	min.s32 	%r1174, %r1170, %r1173;
	st.shared.u32 	[%r17+128], %r1174;
	ld.shared.u32 	%r1175, [%r23];
	ld.shared.u32 	%r1176, [%r40+216];
	ld.shared.u32 	%r1177, [%r1164];
	add.s32 	%r1178, %r1177, %r1176;
	min.s32 	%r1179, %r1175, %r1178;
	st.shared.u32 	[%r23], %r1179;
	ld.shared.u32 	%r1180, [%r23+128];
	ld.shared.u32 	%r1181, [%r40+216];
	ld.shared.u32 	%r1182, [%r1164+128];
	add.s32 	%r1183, %r1182, %r1181;
	min.s32 	%r1184, %r1180, %r1183;
	st.shared.u32 	[%r23+128], %r1184;
	bar.sync 	0;
	add.s32 	%r1185, %r1164, %r50;
	ld.shared.u32 	%r1186, [%r17];
	ld.shared.u32 	%r1187, [%r29+220];
	ld.shared.u32 	%r1188, [%r1185];
	add.s32 	%r1189, %r1188, %r1187;
	min.s32 	%r1190, %r1186, %r1189;
	st.shared.u32 	[%r17], %r1190;
	ld.shared.u32 	%r1191, [%r17+128];
	ld.shared.u32 	%r1192, [%r29+220];
	ld.shared.u32 	%r1193, [%r1185+128];
	add.s32 	%r1194, %r1193, %r1192;
	min.s32 	%r1195, %r1191, %r1194;
	st.shared.u32 	[%r17+128], %r1195;
	ld.shared.u32 	%r1196, [%r23];
	ld.shared.u32 	%r1197, [%r40+220];
	ld.shared.u32 	%r1198, [%r1185];
	add.s32 	%r1199, %r1198, %r1197;
	min.s32 	%r1200, %r1196, %r1199;
	st.shared.u32 	[%r23], %r1200;
	ld.shared.u32 	%r1201, [%r23+128];
	ld.shared.u32 	%r1202, [%r40+220];
	ld.shared.u32 	%r1203, [%r1185+128];
	add.s32 	%r1204, %r1203, %r1202;
	min.s32 	%r1205, %r1201, %r1204;
	st.shared.u32 	[%r23+128], %r1205;
	bar.sync 	0;
	add.s32 	%r1206, %r1185, %r50;
	ld.shared.u32 	%r1207, [%r17];
	ld.shared.u32 	%r1208, [%r29+224];
	ld.shared.u32 	%r1209, [%r1206];
	add.s32 	%r1210, %r1209, %r1208;
	min.s32 	%r1211, %r1207, %r1210;
	st.shared.u32 	[%r17], %r1211;
	ld.shared.u32 	%r1212, [%r17+128];
	ld.shared.u32 	%r1213, [%r29+224];
	ld.shared.u32 	%r1214, [%r1206+128];
	add.s32 	%r1215, %r1214, %r1213;
	min.s32 	%r1216, %r1212, %r1215;
	st.shared.u32 	[%r17+128], %r1216;
	ld.shared.u32 	%r1217, [%r23];
	ld.shared.u32 	%r1218, [%r40+224];
	ld.shared.u32 	%r1219, [%r1206];
	add.s32 	%r1220, %r1219, %r1218;
	min.s32 	%r1221, %r1217, %r1220;
	st.shared.u32 	[%r23], %r1221;
	ld.shared.u32 	%r1222, [%r23+128];
	ld.shared.u32 	%r1223, [%r40+224];
	ld.shared.u32 	%r1224, [%r1206+128];
	add.s32 	%r1225, %r1224, %r1223;
	min.s32 	%r1226, %r1222, %r1225;
	st.shared.u32 	[%r23+128], %r1226;
	bar.sync 	0;
	add.s32 	%r1227, %r1206, %r50;
	ld.shared.u32 	%r1228, [%r17];
	ld.shared.u32 	%r1229, [%r29+228];
	ld.shared.u32 	%r1230, [%r1227];
	add.s32 	%r1231, %r1230, %r1229;
	min.s32 	%r1232, %r1228, %r1231;
	st.shared.u32 	[%r17], %r1232;
	ld.shared.u32 	%r1233, [%r17+128];
	ld.shared.u32 	%r1234, [%r29+228];
	ld.shared.u32 	%r1235, [%r1227+128];
	add.s32 	%r1236, %r1235, %r1234;
	min.s32 	%r1237, %r1233, %r1236;
	st.shared.u32 	[%r17+128], %r1237;
	ld.shared.u32 	%r1238, [%r23];
	ld.shared.u32 	%r1239, [%r40+228];
	ld.shared.u32 	%r1240, [%r1227];
	add.s32 	%r1241, %r1240, %r1239;
	min.s32 	%r1242, %r1238, %r1241;
	st.shared.u32 	[%r23], %r1242;
	ld.shared.u32 	%r1243, [%r23+128];
	ld.shared.u32 	%r1244, [%r40+228];
	ld.shared.u32 	%r1245, [%r1227+128];
	add.s32 	%r1246, %r1245, %r1244;
	min.s32 	%r1247, %r1243, %r1246;
	st.shared.u32 	[%r23+128], %r1247;
	bar.sync 	0;
	add.s32 	%r1248, %r1227, %r50;
	ld.shared.u32 	%r1249, [%r17];
	ld.shared.u32 	%r1250, [%r29+232];
	ld.shared.u32 	%r1251, [%r1248];
	add.s32 	%r1252, %r1251, %r1250;
	min.s32 	%r1253, %r1249, %r1252;
	st.shared.u32 	[%r17], %r1253;
	ld.shared.u32 	%r1254, [%r17+128];
	ld.shared.u32 	%r1255, [%r29+232];
	ld.shared.u32 	%r1256, [%r1248+128];
	add.s32 	%r1257, %r1256, %r1255;
	min.s32 	%r1258, %r1254, %r1257;
	st.shared.u32 	[%r17+128], %r1258;
	ld.shared.u32 	%r1259, [%r23];
	ld.shared.u32 	%r1260, [%r40+232];
	ld.shared.u32 	%r1261, [%r1248];
	add.s32 	%r1262, %r1261, %r1260;
	min.s32 	%r1263, %r1259, %r1262;
	st.shared.u32 	[%r23], %r1263;
	ld.shared.u32 	%r1264, [%r23+128];
	ld.shared.u32 	%r1265, [%r40+232];
	ld.shared.u32 	%r1266, [%r1248+128];
	add.s32 	%r1267, %r1266, %r1265;
	min.s32 	%r1268, %r1264, %r1267;
	st.shared.u32 	[%r23+128], %r1268;
	bar.sync 	0;
	add.s32 	%r1269, %r1248, %r50;
	ld.shared.u32 	%r1270, [%r17];
	ld.shared.u32 	%r1271, [%r29+236];
	ld.shared.u32 	%r1272, [%r1269];
	add.s32 	%r1273, %r1272, %r1271;
	min.s32 	%r1274, %r1270, %r1273;
	st.shared.u32 	[%r17], %r1274;
	ld.shared.u32 	%r1275, [%r17+128];
	ld.shared.u32 	%r1276, [%r29+236];
	ld.shared.u32 	%r1277, [%r1269+128];
	add.s32 	%r1278, %r1277, %r1276;
	min.s32 	%r1279, %r1275, %r1278;
	st.shared.u32 	[%r17+128], %r1279;
	ld.shared.u32 	%r1280, [%r23];
	ld.shared.u32 	%r1281, [%r40+236];
	ld.shared.u32 	%r1282, [%r1269];
	add.s32 	%r1283, %r1282, %r1281;
	min.s32 	%r1284, %r1280, %r1283;
	st.shared.u32 	[%r23], %r1284;
	ld.shared.u32 	%r1285, [%r23+128];
	ld.shared.u32 	%r1286, [%r40+236];
	ld.shared.u32 	%r1287, [%r1269+128];
	add.s32 	%r1288, %r1287, %r1286;
	min.s32 	%r1289, %r1285, %r1288;
	st.shared.u32 	[%r23+128], %r1289;
	bar.sync 	0;
	add.s32 	%r1290, %r1269, %r50;
	ld.shared.u32 	%r1291, [%r17];
	ld.shared.u32 	%r1292, [%r29+240];
	ld.shared.u32 	%r1293, [%r1290];
	add.s32 	%r1294, %r1293, %r1292;
	min.s32 	%r1295, %r1291, %r1294;
	st.shared.u32 	[%r17], %r1295;
	ld.shared.u32 	%r1296, [%r17+128];
	ld.shared.u32 	%r1297, [%r29+240];
	ld.shared.u32 	%r1298, [%r1290+128];
	add.s32 	%r1299, %r1298, %r1297;
	min.s32 	%r1300, %r1296, %r1299;
	st.shared.u32 	[%r17+128], %r1300;
	ld.shared.u32 	%r1301, [%r23];
	ld.shared.u32 	%r1302, [%r40+240];
	ld.shared.u32 	%r1303, [%r1290];
	add.s32 	%r1304, %r1303, %r1302;
	min.s32 	%r1305, %r1301, %r1304;
	st.shared.u32 	[%r23], %r1305;
	ld.shared.u32 	%r1306, [%r23+128];
	ld.shared.u32 	%r1307, [%r40+240];
	ld.shared.u32 	%r1308, [%r1290+128];
	add.s32 	%r1309, %r1308, %r1307;
	min.s32 	%r1310, %r1306, %r1309;
	st.shared.u32 	[%r23+128], %r1310;
	bar.sync 	0;
	add.s32 	%r1311, %r1290, %r50;
	ld.shared.u32 	%r1312, [%r17];
	ld.shared.u32 	%r1313, [%r29+244];
	ld.shared.u32 	%r1314, [%r1311];
	add.s32 	%r1315, %r1314, %r1313;
	min.s32 	%r1316, %r1312, %r1315;
	st.shared.u32 	[%r17], %r1316;
	ld.shared.u32 	%r1317, [%r17+128];
	ld.shared.u32 	%r1318, [%r29+244];
	ld.shared.u32 	%r1319, [%r1311+128];
	add.s32 	%r1320, %r1319, %r1318;
	min.s32 	%r1321, %r1317, %r1320;
	st.shared.u32 	[%r17+128], %r1321;
	ld.shared.u32 	%r1322, [%r23];
	ld.shared.u32 	%r1323, [%r40+244];
	ld.shared.u32 	%r1324, [%r1311];
	add.s32 	%r1325, %r1324, %r1323;
	min.s32 	%r1326, %r1322, %r1325;
	st.shared.u32 	[%r23], %r1326;
	ld.shared.u32 	%r1327, [%r23+128];
	ld.shared.u32 	%r1328, [%r40+244];
	ld.shared.u32 	%r1329, [%r1311+128];
	add.s32 	%r1330, %r1329, %r1328;
	min.s32 	%r1331, %r1327, %r1330;
	st.shared.u32 	[%r23+128], %r1331;
	bar.sync 	0;
	add.s32 	%r1332, %r1311, %r50;
	ld.shared.u32 	%r1333, [%r17];
	ld.shared.u32 	%r1334, [%r29+248];
	ld.shared.u32 	%r1335, [%r1332];
	add.s32 	%r1336, %r1335, %r1334;
	min.s32 	%r1337, %r1333, %r1336;
	st.shared.u32 	[%r17], %r1337;
	ld.shared.u32 	%r1338, [%r17+128];
	ld.shared.u32 	%r1339, [%r29+248];
	ld.shared.u32 	%r1340, [%r1332+128];
	add.s32 	%r1341, %r1340, %r1339;
	min.s32 	%r1342, %r1338, %r1341;
	st.shared.u32 	[%r17+128], %r1342;
	ld.shared.u32 	%r1343, [%r23];
	ld.shared.u32 	%r1344, [%r40+248];
	ld.shared.u32 	%r1345, [%r1332];
	add.s32 	%r1346, %r1345, %r1344;
	min.s32 	%r1347, %r1343, %r1346;
	st.shared.u32 	[%r23], %r1347;
	ld.shared.u32 	%r1348, [%r23+128];
	ld.shared.u32 	%r1349, [%r40+248];
	ld.shared.u32 	%r1350, [%r1332+128];
	add.s32 	%r1351, %r1350, %r1349;
	min.s32 	%r1352, %r1348, %r1351;
	st.shared.u32 	[%r23+128], %r1352;
	bar.sync 	0;
	add.s32 	%r1353, %r1332, %r50;
	ld.shared.u32 	%r1354, [%r17];
	ld.shared.u32 	%r1355, [%r29+252];
	ld.shared.u32 	%r1356, [%r1353];
	add.s32 	%r1357, %r1356, %r1355;
	min.s32 	%r1358, %r1354, %r1357;
	st.shared.u32 	[%r17], %r1358;
	ld.shared.u32 	%r1359, [%r17+128];
	ld.shared.u32 	%r1360, [%r29+252];
	ld.shared.u32 	%r1361, [%r1353+128];
	add.s32 	%r1362, %r1361, %r1360;
	min.s32 	%r1363, %r1359, %r1362;
	st.shared.u32 	[%r17+128], %r1363;
	ld.shared.u32 	%r1364, [%r23];
	ld.shared.u32 	%r1365, [%r40+252];
	ld.shared.u32 	%r1366, [%r1353];
	add.s32 	%r1367, %r1366, %r1365;
	min.s32 	%r1368, %r1364, %r1367;
	st.shared.u32 	[%r23], %r1368;
	ld.shared.u32 	%r1369, [%r23+128];
	ld.shared.u32 	%r1370, [%r40+252];
	ld.shared.u32 	%r1371, [%r1353+128];
	add.s32 	%r1372, %r1371, %r1370;
	min.s32 	%r1373, %r1369, %r1372;
	st.shared.u32 	[%r23+128], %r1373;
	ld.shared.u32 	%r1374, [%r17];
	st.global.u32 	[%rd4], %r1374;
	ld.shared.u32 	%r1375, [%r17+128];
	st.global.u32 	[%rd4+128], %r1375;
	st.global.u32 	[%rd6], %r1368;
	st.global.u32 	[%rd6+128], %r1373;
	ret;

}
	// .globl	_Z6phase2iiiPii
.visible .entry _Z6phase2iiiPii(
	.param .u32 _Z6phase2iiiPii_param_0,
	.param .u32 _Z6phase2iiiPii_param_1,
	.param .u32 _Z6phase2iiiPii_param_2,
	.param .u64 .ptr .align 1 _Z6phase2iiiPii_param_3,
	.param .u32 _Z6phase2iiiPii_param_4
)
{
	.reg .pred 	%p<4>;
	.reg .b32 	%r<1435>;
	.reg .b64 	%rd<20>;

	ld.param.u32 	%r7, [_Z6phase2iiiPii_param_0];
	ld.param.u32 	%r8, [_Z6phase2iiiPii_param_1];
	ld.param.u32 	%r9, [_Z6phase2iiiPii_param_4];
	mov.u32 	%r1, %ctaid.y;
	setp.ne.s32 	%p1, %r1, 0;
	@%p1 bra 	$L__BB1_2;
	mov.u32 	%r13, %ctaid.x;
	setp.ge.u32 	%p3, %r13, %r8;
	selp.u32 	%r14, 1, 0, %p3;
	add.s32 	%r1434, %r13, %r14;
	mov.u32 	%r1432, %r7;
	mov.u32 	%r1433, %r8;
	bra.uni 	$L__BB1_3;
$L__BB1_2:
	mov.u32 	%r11, %ctaid.x;
	setp.ge.u32 	%p2, %r11, %r8;
	selp.u32 	%r12, 1, 0, %p2;
	add.s32 	%r1433, %r11, %r12;
	mov.b32 	%r1432, 0;
	mov.u32 	%r1434, %r8;
$L__BB1_3:
	ld.param.u64 	%rd19, [_Z6phase2iiiPii_param_3];
	cvta.to.global.u64 	%rd2, %rd19;
	mov.u32 	%r15, %tid.x;
	mad.lo.s32 	%r16, %r1434, %r7, %r15;
	mul.lo.s32 	%r17, %r8, %r7;
	add.s32 	%r18, %r17, %r15;
	mul.lo.s32 	%r19, %r7, %r7;
	mov.u32 	%r20, %tid.y;
	mad.lo.s32 	%r21, %r1433, %r7, %r20;
	mad.lo.s32 	%r22, %r21, %r9, %r16;
	mul.wide.s32 	%rd3, %r22, 4;
	add.s64 	%rd4, %rd2, %rd3;
	ld.global.u32 	%r23, [%rd4];
	mul.lo.s32 	%r24, %r20, %r7;
	add.s32 	%r25, %r24, %r15;
	shl.b32 	%r26, %r25, 2;
	mov.u32 	%r27, shared_mem;
	add.s32 	%r28, %r27, %r26;
	st.shared.u32 	[%r28], %r23;
	add.s32 	%r29, %r20, %r17;
	mad.lo.s32 	%r30, %r29, %r9, %r18;
	mul.wide.u32 	%rd5, %r30, 4;
	add.s64 	%rd6, %rd2, %rd5;
	ld.global.u32 	%r31, [%rd6];
	shl.b32 	%r32, %r19, 2;
	add.s32 	%r33, %r28, %r32;
	st.shared.u32 	[%r33], %r31;
	add.s32 	%r34, %r21, 16;
	mad.lo.s32 	%r35, %r34, %r9, %r16;
	mul.wide.s32 	%rd7, %r35, 4;
	add.s64 	%rd8, %rd2, %rd7;
	ld.global.u32 	%r36, [%rd8];
	shl.b32 	%r37, %r7, 4;
	add.s32 	%r38, %r24, %r37;
	add.s32 	%r39, %r38, %r15;
	shl.b32 	%r40, %r39, 2;
	add.s32 	%r41, %r27, %r40;
	st.shared.u32 	[%r41], %r36;
	add.s32 	%r42, %r29, 16;
	mad.lo.s32 	%r43, %r42, %r9, %r18;
	mul.wide.u32 	%rd9, %r43, 4;
	add.s64 	%rd10, %rd2, %rd9;
	ld.global.u32 	%r44, [%rd10];
	add.s32 	%r45, %r41, %r32;
	st.shared.u32 	[%r45], %r44;
	add.s32 	%r46, %r21, 32;
	mad.lo.s32 	%r47, %r46, %r9, %r16;
	mul.wide.s32 	%rd11, %r47, 4;
	add.s64 	%rd12, %rd2, %rd11;
	ld.global.u32 	%r48, [%rd12];
	shl.b32 	%r49, %r7, 5;
	add.s32 	%r50, %r49, %r24;
	add.s32 	%r51, %r50, %r15;
	shl.b32 	%r52, %r51, 2;
	add.s32 	%r53, %r27, %r52;
	st.shared.u32 	[%r53], %r48;
	add.s32 	%r54, %r29, 32;
	mad.lo.s32 	%r55, %r54, %r9, %r18;
	mul.wide.u32 	%rd13, %r55, 4;
	add.s64 	%rd14, %rd2, %rd13;
	ld.global.u32 	%r56, [%rd14];
	add.s32 	%r57, %r53, %r32;
	st.shared.u32 	[%r57], %r56;
	add.s32 	%r58, %r21, 48;
	mad.lo.s32 	%r59, %r58, %r9, %r16;
	mul.wide.s32 	%rd15, %r59, 4;
	add.s64 	%rd16, %rd2, %rd15;
	ld.global.u32 	%r60, [%rd16];
	add.s32 	%r61, %r50, %r37;
	add.s32 	%r62, %r61, %r15;
	shl.b32 	%r63, %r62, 2;
	add.s32 	%r64, %r27, %r63;
	st.shared.u32 	[%r64], %r60;
	add.s32 	%r65, %r29, 48;
	mad.lo.s32 	%r66, %r65, %r9, %r18;
	mul.wide.u32 	%rd17, %r66, 4;
	add.s64 	%rd18, %rd2, %rd17;
	ld.global.u32 	%r67, [%rd18];
	add.s32 	%r68, %r64, %r32;
	st.shared.u32 	[%r68], %r67;
	mul.lo.s32 	%r69, %r1432, %r7;
	bar.sync 	0;
	mad.lo.s32 	%r70, %r19, %r1, %r15;
	shl.b32 	%r71, %r70, 2;
	add.s32 	%r72, %r27, %r71;
	ld.shared.u32 	%r73, [%r28];
	add.s32 	%r74, %r69, %r24;
	shl.b32 	%r75, %r74, 2;
	add.s32 	%r76, %r27, %r75;
	ld.shared.u32 	%r77, [%r76];
	ld.shared.u32 	%r78, [%r72];
	add.s32 	%r79, %r78, %r77;
	min.s32 	%r80, %r73, %r79;
	st.shared.u32 	[%r28], %r80;
	ld.shared.u32 	%r81, [%r41];
	add.s32 	%r82, %r69, %r38;
	shl.b32 	%r83, %r82, 2;
	add.s32 	%r84, %r27, %r83;
	ld.shared.u32 	%r85, [%r84];
	ld.shared.u32 	%r86, [%r72];
	add.s32 	%r87, %r86, %r85;
	min.s32 	%r88, %r81, %r87;
	st.shared.u32 	[%r41], %r88;
	ld.shared.u32 	%r89, [%r53];
	add.s32 	%r90, %r69, %r50;
	shl.b32 	%r91, %r90, 2;
	add.s32 	%r92, %r27, %r91;
	ld.shared.u32 	%r93, [%r92];
	ld.shared.u32 	%r94, [%r72];
	add.s32 	%r95, %r94, %r93;
	min.s32 	%r96, %r89, %r95;
	st.shared.u32 	[%r53], %r96;
	ld.shared.u32 	%r97, [%r64];
	add.s32 	%r98, %r69, %r61;
	shl.b32 	%r99, %r98, 2;
	add.s32 	%r100, %r27, %r99;
	ld.shared.u32 	%r101, [%r100];
	ld.shared.u32 	%r102, [%r72];
	add.s32 	%r103, %r102, %r101;
	min.s32 	%r104, %r97, %r103;
	st.shared.u32 	[%r64], %r104;
	bar.sync 	0;
	shl.b32 	%r105, %r7, 2;
	add.s32 	%r106, %r72, %r105;
	ld.shared.u32 	%r107, [%r28];
	ld.shared.u32 	%r108, [%r76+4];
	ld.shared.u32 	%r109, [%r106];
	add.s32 	%r110, %r109, %r108;
	min.s32 	%r111, %r107, %r110;
	st.shared.u32 	[%r28], %r111;
	ld.shared.u32 	%r112, [%r41];
	ld.shared.u32 	%r113, [%r84+4];
	ld.shared.u32 	%r114, [%r106];
	add.s32 	%r115, %r114, %r113;
	min.s32 	%r116, %r112, %r115;
	st.shared.u32 	[%r41], %r116;
	ld.shared.u32 	%r117, [%r53];
	ld.shared.u32 	%r118, [%r92+4];
	ld.shared.u32 	%r119, [%r106];
	add.s32 	%r120, %r119, %r118;
	min.s32 	%r121, %r117, %r120;
	st.shared.u32 	[%r53], %r121;
	ld.shared.u32 	%r122, [%r64];
	ld.shared.u32 	%r123, [%r100+4];
	ld.shared.u32 	%r124, [%r106];
	add.s32 	%r125, %r124, %r123;
	min.s32 	%r126, %r122, %r125;
	st.shared.u32 	[%r64], %r126;
	bar.sync 	0;
	add.s32 	%r127, %r106, %r105;
	ld.shared.u32 	%r128, [%r28];
	ld.shared.u32 	%r129, [%r76+8];
	ld.shared.u32 	%r130, [%r127];
	add.s32 	%r131, %r130, %r129;
	min.s32 	%r132, %r128, %r131;
	st.shared.u32 	[%r28], %r132;
	ld.shared.u32 	%r133, [%r41];
	ld.shared.u32 	%r134, [%r84+8];
	ld.shared.u32 	%r135, [%r127];
	add.s32 	%r136, %r135, %r134;
	min.s32 	%r137, %r133, %r136;
	st.shared.u32 	[%r41], %r137;
	ld.shared.u32 	%r138, [%r53];
	ld.shared.u32 	%r139, [%r92+8];
	ld.shared.u32 	%r140, [%r127];
	add.s32 	%r141, %r140, %r139;
	min.s32 	%r142, %r138, %r141;
	st.shared.u32 	[%r53], %r142;
	ld.shared.u32 	%r143, [%r64];
	ld.shared.u32 	%r144, [%r100+8];
	ld.shared.u32 	%r145, [%r127];
	add.s32 	%r146, %r145, %r144;
	min.s32 	%r147, %r143, %r146;
	st.shared.u32 	[%r64], %r147;
	bar.sync 	0;
	add.s32 	%r148, %r127, %r105;
	ld.shared.u32 	%r149, [%r28];
	ld.shared.u32 	%r150, [%r76+12];
	ld.shared.u32 	%r151, [%r148];
	add.s32 	%r152, %r151, %r150;
	min.s32 	%r153, %r149, %r152;
	st.shared.u32 	[%r28], %r153;
	ld.shared.u32 	%r154, [%r41];
	ld.shared.u32 	%r155, [%r84+12];
	ld.shared.u32 	%r156, [%r148];
	add.s32 	%r157, %r156, %r155;
	min.s32 	%r158, %r154, %r157;
	st.shared.u32 	[%r41], %r158;
	ld.shared.u32 	%r159, [%r53];
	ld.shared.u32 	%r160, [%r92+12];
	ld.shared.u32 	%r161, [%r148];
	add.s32 	%r162, %r161, %r160;
	min.s32 	%r163, %r159, %r162;
	st.shared.u32 	[%r53], %r163;
	ld.shared.u32 	%r164, [%r64];
	ld.shared.u32 	%r165, [%r100+12];
	ld.shared.u32 	%r166, [%r148];
	add.s32 	%r167, %r166, %r165;
	min.s32 	%r168, %r164, %r167;
	st.shared.u32 	[%r64], %r168;
	bar.sync 	0;
	add.s32 	%r169, %r148, %r105;
	ld.shared.u32 	%r170, [%r28];
	ld.shared.u32 	%r171, [%r76+16];
	ld.shared.u32 	%r172, [%r169];
	add.s32 	%r173, %r172, %r171;
	min.s32 	%r174, %r170, %r173;
	st.shared.u32 	[%r28], %r174;
	ld.shared.u32 	%r175, [%r41];
	ld.shared.u32 	%r176, [%r84+16];
	ld.shared.u32 	%r177, [%r169];
	add.s32 	%r178, %r177, %r176;
	min.s32 	%r179, %r175, %r178;
	st.shared.u32 	[%r41], %r179;
	ld.shared.u32 	%r180, [%r53];
	ld.shared.u32 	%r181, [%r92+16];
	ld.shared.u32 	%r182, [%r169];
	add.s32 	%r183, %r182, %r181;
	min.s32 	%r184, %r180, %r183;
	st.shared.u32 	[%r53], %r184;
	ld.shared.u32 	%r185, [%r64];
	ld.shared.u32 	%r186, [%r100+16];
	ld.shared.u32 	%r187, [%r169];
	add.s32 	%r188, %r187, %r186;
	min.s32 	%r189, %r185, %r188;
	st.shared.u32 	[%r64], %r189;
	bar.sync 	0;
	add.s32 	%r190, %r169, %r105;
	ld.shared.u32 	%r191, [%r28];
	ld.shared.u32 	%r192, [%r76+20];
	ld.shared.u32 	%r193, [%r190];
	add.s32 	%r194, %r193, %r192;
	min.s32 	%r195, %r191, %r194;
	st.shared.u32 	[%r28], %r195;
	ld.shared.u32 	%r196, [%r41];
	ld.shared.u32 	%r197, [%r84+20];
	ld.shared.u32 	%r198, [%r190];
	add.s32 	%r199, %r198, %r197;
	min.s32 	%r200, %r196, %r199;
	st.shared.u32 	[%r41], %r200;
	ld.shared.u32 	%r201, [%r53];
	ld.shared.u32 	%r202, [%r92+20];
	ld.shared.u32 	%r203, [%r190];
	add.s32 	%r204, %r203, %r202;
	min.s32 	%r205, %r201, %r204;
	st.shared.u32 	[%r53], %r205;
	ld.shared.u32 	%r206, [%r64];
	ld.shared.u32 	%r207, [%r100+20];
	ld.shared.u32 	%r208, [%r190];
	add.s32 	%r209, %r208, %r207;
	min.s32 	%r210, %r206, %r209;
	st.shared.u32 	[%r64], %r210;
	bar.sync 	0;
	add.s32 	%r211, %r190, %r105;
	ld.shared.u32 	%r212, [%r28];
	ld.shared.u32 	%r213, [%r76+24];
	ld.shared.u32 	%r214, [%r211];
	add.s32 	%r215, %r214, %r213;
	min.s32 	%r216, %r212, %r215;
	st.shared.u32 	[%r28], %r216;
	ld.shared.u32 	%r217, [%r41];
	ld.shared.u32 	%r218, [%r84+24];
	ld.shared.u32 	%r219, [%r211];
	add.s32 	%r220, %r219, %r218;
	min.s32 	%r221, %r217, %r220;
	st.shared.u32 	[%r41], %r221;
	ld.shared.u32 	%r222, [%r53];
	ld.shared.u32 	%r223, [%r92+24];
	ld.shared.u32 	%r224, [%r211];
	add.s32 	%r225, %r224, %r223;
	min.s32 	%r226, %r222, %r225;
	st.shared.u32 	[%r53], %r226;
	ld.shared.u32 	%r227, [%r64];
	ld.shared.u32 	%r228, [%r100+24];
	ld.shared.u32 	%r229, [%r211];
	add.s32 	%r230, %r229, %r228;
	min.s32 	%r231, %r227, %r230;
	st.shared.u32 	[%r64], %r231;
	bar.sync 	0;
	add.s32 	%r232, %r211, %r105;
	ld.shared.u32 	%r233, [%r28];
	ld.shared.u32 	%r234, [%r76+28];
	ld.shared.u32 	%r235, [%r232];
	add.s32 	%r236, %r235, %r234;
	min.s32 	%r237, %r233, %r236;
	st.shared.u32 	[%r28], %r237;
	ld.shared.u32 	%r238, [%r41];
	ld.shared.u32 	%r239, [%r84+28];
	ld.shared.u32 	%r240, [%r232];
	add.s32 	%r241, %r240, %r239;
	min.s32 	%r242, %r238, %r241;
	st.shared.u32 	[%r41], %r242;
	ld.shared.u32 	%r243, [%r53];
	ld.shared.u32 	%r244, [%r92+28];
	ld.shared.u32 	%r245, [%r232];
	add.s32 	%r246, %r245, %r244;
	min.s32 	%r247, %r243, %r246;
	st.shared.u32 	[%r53], %r247;
	ld.shared.u32 	%r248, [%r64];
	ld.shared.u32 	%r249, [%r100+28];
	ld.shared.u32 	%r250, [%r232];
	add.s32 	%r251, %r250, %r249;
	min.s32 	%r252, %r248, %r251;
	st.shared.u32 	[%r64], %r252;
	bar.sync 	0;
	add.s32 	%r253, %r232, %r105;
	ld.shared.u32 	%r254, [%r28];
	ld.shared.u32 	%r255, [%r76+32];
	ld.shared.u32 	%r256, [%r253];
	add.s32 	%r257, %r256, %r255;
	min.s32 	%r258, %r254, %r257;
	st.shared.u32 	[%r28], %r258;
	ld.shared.u32 	%r259, [%r41];
	ld.shared.u32 	%r260, [%r84+32];
	ld.shared.u32 	%r261, [%r253];
	add.s32 	%r262, %r261, %r260;
	min.s32 	%r263, %r259, %r262;
	st.shared.u32 	[%r41], %r263;
	ld.shared.u32 	%r264, [%r53];
	ld.shared.u32 	%r265, [%r92+32];
	ld.shared.u32 	%r266, [%r253];
	add.s32 	%r267, %r266, %r265;
	min.s32 	%r268, %r264, %r267;
	st.shared.u32 	[%r53], %r268;
	ld.shared.u32 	%r269, [%r64];
	ld.shared.u32 	%r270, [%r100+32];
	ld.shared.u32 	%r271, [%r253];
	add.s32 	%r272, %r271, %r270;
	min.s32 	%r273, %r269, %r272;
	st.shared.u32 	[%r64], %r273;
	bar.sync 	0;
	add.s32 	%r274, %r253, %r105;
	ld.shared.u32 	%r275, [%r28];
	ld.shared.u32 	%r276, [%r76+36];
	ld.shared.u32 	%r277, [%r274];
	add.s32 	%r278, %r277, %r276;
	min.s32 	%r279, %r275, %r278;
	st.shared.u32 	[%r28], %r279;
	ld.shared.u32 	%r280, [%r41];
	ld.shared.u32 	%r281, [%r84+36];
	ld.shared.u32 	%r282, [%r274];
	add.s32 	%r283, %r282, %r281;
	min.s32 	%r284, %r280, %r283;
	st.shared.u32 	[%r41], %r284;
	ld.shared.u32 	%r285, [%r53];
	ld.shared.u32 	%r286, [%r92+36];
	ld.shared.u32 	%r287, [%r274];
	add.s32 	%r288, %r287, %r286;
	min.s32 	%r289, %r285, %r288;
	st.shared.u32 	[%r53], %r289;
	ld.shared.u32 	%r290, [%r64];
	ld.shared.u32 	%r291, [%r100+36];
	ld.shared.u32 	%r292, [%r274];
	add.s32 	%r293, %r292, %r291;
	min.s32 	%r294, %r290, %r293;
	st.shared.u32 	[%r64], %r294;
	bar.sync 	0;
	add.s32 	%r295, %r274, %r105;
	ld.shared.u32 	%r296, [%r28];
	ld.shared.u32 	%r297, [%r76+40];
	ld.shared.u32 	%r298, [%r295];
	add.s32 	%r299, %r298, %r297;
	min.s32 	%r300, %r296, %r299;
	st.shared.u32 	[%r28], %r300;
	ld.shared.u32 	%r301, [%r41];
	ld.shared.u32 	%r302, [%r84+40];
	ld.shared.u32 	%r303, [%r295];
	add.s32 	%r304, %r303, %r302;
	min.s32 	%r305, %r301, %r304;
	st.shared.u32 	[%r41], %r305;
	ld.shared.u32 	%r306, [%r53];
	ld.shared.u32 	%r307, [%r92+40];
	ld.shared.u32 	%r308, [%r295];
	add.s32 	%r309, %r308, %r307;
	min.s32 	%r310, %r306, %r309;
	st.shared.u32 	[%r53], %r310;
	ld.shared.u32 	%r311, [%r64];
	ld.shared.u32 	%r312, [%r100+40];
	ld.shared.u32 	%r313, [%r295];
	add.s32 	%r314, %r313, %r312;
	min.s32 	%r315, %r311, %r314;
	st.shared.u32 	[%r64], %r315;
	bar.sync 	0;
	add.s32 	%r316, %r295, %r105;
	ld.shared.u32 	%r317, [%r28];
	ld.shared.u32 	%r318, [%r76+44];
	ld.shared.u32 	%r319, [%r316];
	add.s32 	%r320, %r319, %r318;
	min.s32 	%r321, %r317, %r320;
	st.shared.u32 	[%r28], %r321;
	ld.shared.u32 	%r322, [%r41];
	ld.shared.u32 	%r323, [%r84+44];
	ld.shared.u32 	%r324, [%r316];
	add.s32 	%r325, %r324, %r323;
	min.s32 	%r326, %r322, %r325;
	st.shared.u32 	[%r41], %r326;
	ld.shared.u32 	%r327, [%r53];
	ld.shared.u32 	%r328, [%r92+44];
	ld.shared.u32 	%r329, [%r316];
	add.s32 	%r330, %r329, %r328;
	min.s32 	%r331, %r327, %r330;
	st.shared.u32 	[%r53], %r331;
	ld.shared.u32 	%r332, [%r64];
	ld.shared.u32 	%r333, [%r100+44];
	ld.shared.u32 	%r334, [%r316];
	add.s32 	%r335, %r334, %r333;
	min.s32 	%r336, %r332, %r335;
	st.shared.u32 	[%r64], %r336;
	bar.sync 	0;
	add.s32 	%r337, %r316, %r105;
	ld.shared.u32 	%r338, [%r28];
	ld.shared.u32 	%r339, [%r76+48];
	ld.shared.u32 	%r340, [%r337];
	add.s32 	%r341, %r340, %r339;
	min.s32 	%r342, %r338, %r341;
	st.shared.u32 	[%r28], %r342;
	ld.shared.u32 	%r343, [%r41];
	ld.shared.u32 	%r344, [%r84+48];
	ld.shared.u32 	%r345, [%r337];
	add.s32 	%r346, %r345, %r344;
	min.s32 	%r347, %r343, %r346;
	st.shared.u32 	[%r41], %r347;
	ld.shared.u32 	%r348, [%r53];
	ld.shared.u32 	%r349, [%r92+48];
	ld.shared.u32 	%r350, [%r337];
	add.s32 	%r351, %r350, %r349;
	min.s32 	%r352, %r348, %r351;
	st.shared.u32 	[%r53], %r352;
	ld.shared.u32 	%r353, [%r64];
	ld.shared.u32 	%r354, [%r100+48];
	ld.shared.u32 	%r355, [%r337];
	add.s32 	%r356, %r355, %r354;
	min.s32 	%r357, %r353, %r356;
	st.shared.u32 	[%r64], %r357;
	bar.sync 	0;
	add.s32 	%r358, %r337, %r105;
	ld.shared.u32 	%r359, [%r28];
	ld.shared.u32 	%r360, [%r76+52];
	ld.shared.u32 	%r361, [%r358];
	add.s32 	%r362, %r361, %r360;
	min.s32 	%r363, %r359, %r362;
	st.shared.u32 	[%r28], %r363;
	ld.shared.u32 	%r364, [%r41];
	ld.shared.u32 	%r365, [%r84+52];
	ld.shared.u32 	%r366, [%r358];
	add.s32 	%r367, %r366, %r365;
	min.s32 	%r368, %r364, %r367;
	st.shared.u32 	[%r41], %r368;
	ld.shared.u32 	%r369, [%r53];
	ld.shared.u32 	%r370, [%r92+52];
	ld.shared.u32 	%r371, [%r358];
	add.s32 	%r372, %r371, %r370;
	min.s32 	%r373, %r369, %r372;
	st.shared.u32 	[%r53], %r373;
	ld.shared.u32 	%r374, [%r64];
	ld.shared.u32 	%r375, [%r100+52];
	ld.shared.u32 	%r376, [%r358];
	add.s32 	%r377, %r376, %r375;
	min.s32 	%r378, %r374, %r377;
	st.shared.u32 	[%r64], %r378;
	bar.sync 	0;
	add.s32 	%r379, %r358, %r105;
	ld.shared.u32 	%r380, [%r28];
	ld.shared.u32 	%r381, [%r76+56];
	ld.shared.u32 	%r382, [%r379];
	add.s32 	%r383, %r382, %r381;
	min.s32 	%r384, %r380, %r383;
	st.shared.u32 	[%r28], %r384;
	ld.shared.u32 	%r385, [%r41];
	ld.shared.u32 	%r386, [%r84+56];
	ld.shared.u32 	%r387, [%r379];
	add.s32 	%r388, %r387, %r386;
	min.s32 	%r389, %r385, %r388;
	st.shared.u32 	[%r41], %r389;
	ld.shared.u32 	%r390, [%r53];
	ld.shared.u32 	%r391, [%r92+56];
	ld.shared.u32 	%r392, [%r379];
	add.s32 	%r393, %r392, %r391;
	min.s32 	%r394, %r390, %r393;
	st.shared.u32 	[%r53], %r394;
	ld.shared.u32 	%r395, [%r64];
	ld.shared.u32 	%r396, [%r100+56];
	ld.shared.u32 	%r397, [%r379];
	add.s32 	%r398, %r397, %r396;
	min.s32 	%r399, %r395, %r398;
	st.shared.u32 	[%r64], %r399;
	bar.sync 	0;
	add.s32 	%r400, %r379, %r105;
	ld.shared.u32 	%r401, [%r28];
	ld.shared.u32 	%r402, [%r76+60];
	ld.shared.u32 	%r403, [%r400];
	add.s32 	%r404, %r403, %r402;
	min.s32 	%r405, %r401, %r404;
	st.shared.u32 	[%r28], %r405;
	ld.shared.u32 	%r406, [%r41];
	ld.shared.u32 	%r407, [%r84+60];
	ld.shared.u32 	%r408, [%r400];
	add.s32 	%r409, %r408, %r407;
	min.s32 	%r410, %r406, %r409;
	st.shared.u32 	[%r41], %r410;
	ld.shared.u32 	%r411, [%r53];
	ld.shared.u32 	%r412, [%r92+60];
	ld.shared.u32 	%r413, [%r400];
	add.s32 	%r414, %r413, %r412;
	min.s32 	%r415, %r411, %r414;
	st.shared.u32 	[%r53], %r415;
	ld.shared.u32 	%r416, [%r64];
	ld.shared.u32 	%r417, [%r100+60];
	ld.shared.u32 	%r418, [%r400];
	add.s32 	%r419, %r418, %r417;
	min.s32 	%r420, %r416, %r419;
	st.shared.u32 	[%r64], %r420;
	bar.sync 	0;
	add.s32 	%r421, %r400, %r105;
	ld.shared.u32 	%r422, [%r28];
	ld.shared.u32 	%r423, [%r76+64];
	ld.shared.u32 	%r424, [%r421];
	add.s32 	%r425, %r424, %r423;
	min.s32 	%r426, %r422, %r425;
	st.shared.u32 	[%r28], %r426;
	ld.shared.u32 	%r427, [%r41];
	ld.shared.u32 	%r428, [%r84+64];
	ld.shared.u32 	%r429, [%r421];
	add.s32 	%r430, %r429, %r428;
	min.s32 	%r431, %r427, %r430;
	st.shared.u32 	[%r41], %r431;
	ld.shared.u32 	%r432, [%r53];
	ld.shared.u32 	%r433, [%r92+64];
	ld.shared.u32 	%r434, [%r421];
	add.s32 	%r435, %r434, %r433;
	min.s32 	%r436, %r432, %r435;
	st.shared.u32 	[%r53], %r436;
	ld.shared.u32 	%r437, [%r64];
	ld.shared.u32 	%r438, [%r100+64];
	ld.shared.u32 	%r439, [%r421];
	add.s32 	%r440, %r439, %r438;
	min.s32 	%r441, %r437, %r440;
	st.shared.u32 	[%r64], %r441;
	bar.sync 	0;
	add.s32 	%r442, %r421, %r105;
	ld.shared.u32 	%r443, [%r28];
	ld.shared.u32 	%r444, [%r76+68];
	ld.shared.u32 	%r445, [%r442];
	add.s32 	%r446, %r445, %r444;
	min.s32 	%r447, %r443, %r446;
	st.shared.u32 	[%r28], %r447;
	ld.shared.u32 	%r448, [%r41];
	ld.shared.u32 	%r449, [%r84+68];
	ld.shared.u32 	%r450, [%r442];
	add.s32 	%r451, %r450, %r449;
	min.s32 	%r452, %r448, %r451;
	st.shared.u32 	[%r41], %r452;
	ld.shared.u32 	%r453, [%r53];
	ld.shared.u32 	%r454, [%r92+68];
	ld.shared.u32 	%r455, [%r442];
	add.s32 	%r456, %r455, %r454;
	min.s32 	%r457, %r453, %r456;
	st.shared.u32 	[%r53], %r457;
	ld.shared.u32 	%r458, [%r64];
	ld.shared.u32 	%r459, [%r100+68];
	ld.shared.u32 	%r460, [%r442];
	add.s32 	%r461, %r460, %r459;
	min.s32 	%r462, %r458, %r461;
	st.shared.u32 	[%r64], %r462;
	bar.sync 	0;
	add.s32 	%r463, %r442, %r105;
	ld.shared.u32 	%r464, [%r28];
	ld.shared.u32 	%r465, [%r76+72];
	ld.shared.u32 	%r466, [%r463];
	add.s32 	%r467, %r466, %r465;
	min.s32 	%r468, %r464, %r467;
	st.shared.u32 	[%r28], %r468;
	ld.shared.u32 	%r469, [%r41];
	ld.shared.u32 	%r470, [%r84+72];
	ld.shared.u32 	%r471, [%r463];
	add.s32 	%r472, %r471, %r470;
	min.s32 	%r473, %r469, %r472;
	st.shared.u32 	[%r41], %r473;
	ld.shared.u32 	%r474, [%r53];
	ld.shared.u32 	%r475, [%r92+72];
	ld.shared.u32 	%r476, [%r463];
	add.s32 	%r477, %r476, %r475;
	min.s32 	%r478, %r474, %r477;
	st.shared.u32 	[%r53], %r478;
	ld.shared.u32 	%r479, [%r64];
	ld.shared.u32 	%r480, [%r100+72];
	ld.shared.u32 	%r481, [%r463];
	add.s32 	%r482, %r481, %r480;
	min.s32 	%r483, %r479, %r482;
	st.shared.u32 	[%r64], %r483;
	bar.sync 	0;
	add.s32 	%r484, %r463, %r105;
	ld.shared.u32 	%r485, [%r28];
	ld.shared.u32 	%r486, [%r76+76];
	ld.shared.u32 	%r487, [%r484];
	add.s32 	%r488, %r487, %r486;
	min.s32 	%r489, %r485, %r488;
	st.shared.u32 	[%r28], %r489;
	ld.shared.u32 	%r490, [%r41];
	ld.shared.u32 	%r491, [%r84+76];
	ld.shared.u32 	%r492, [%r484];
	add.s32 	%r493, %r492, %r491;
	min.s32 	%r494, %r490, %r493;
	st.shared.u32 	[%r41], %r494;
	ld.shared.u32 	%r495, [%r53];
	ld.shared.u32 	%r496, [%r92+76];
	ld.shared.u32 	%r497, [%r484];
	add.s32 	%r498, %r497, %r496;
	min.s32 	%r499, %r495, %r498;
	st.shared.u32 	[%r53], %r499;
	ld.shared.u32 	%r500, [%r64];
	ld.shared.u32 	%r501, [%r100+76];
	ld.shared.u32 	%r502, [%r484];
	add.s32 	%r503, %r502, %r501;
	min.s32 	%r504, %r500, %r503;
	st.shared.u32 	[%r64], %r504;
	bar.sync 	0;
	add.s32 	%r505, %r484, %r105;
	ld.shared.u32 	%r506, [%r28];
	ld.shared.u32 	%r507, [%r76+80];
	ld.shared.u32 	%r508, [%r505];
	add.s32 	%r509, %r508, %r507;
	min.s32 	%r510, %r506, %r509;
	st.shared.u32 	[%r28], %r510;
	ld.shared.u32 	%r511, [%r41];
	ld.shared.u32 	%r512, [%r84+80];
	ld.shared.u32 	%r513, [%r505];
	add.s32 	%r514, %r513, %r512;
	min.s32 	%r515, %r511, %r514;
	st.shared.u32 	[%r41], %r515;
	ld.shared.u32 	%r516, [%r53];
	ld.shared.u32 	%r517, [%r92+80];
	ld.shared.u32 	%r518, [%r505];
	add.s32 	%r519, %r518, %r517;
	min.s32 	%r520, %r516, %r519;
	st.shared.u32 	[%r53], %r520;
	ld.shared.u32 	%r521, [%r64];
	ld.shared.u32 	%r522, [%r100+80];
	ld.shared.u32 	%r523, [%r505];
	add.s32 	%r524, %r523, %r522;
	min.s32 	%r525, %r521, %r524;
	st.shared.u32 	[%r64], %r525;
	bar.sync 	0;
	add.s32 	%r526, %r505, %r105;
	ld.shared.u32 	%r527, [%r28];
	ld.shared.u32 	%r528, [%r76+84];
	ld.shared.u32 	%r529, [%r526];
	add.s32 	%r530, %r529, %r528;
	min.s32 	%r531, %r527, %r530;
	st.shared.u32 	[%r28], %r531;
	ld.shared.u32 	%r532, [%r41];
	ld.shared.u32 	%r533, [%r84+84];
	ld.shared.u32 	%r534, [%r526];
	add.s32 	%r535, %r534, %r533;
	min.s32 	%r536, %r532, %r535;
	st.shared.u32 	[%r41], %r536;
	ld.shared.u32 	%r537, [%r53];
	ld.shared.u32 	%r538, [%r92+84];
	ld.shared.u32 	%r539, [%r526];
	add.s32 	%r540, %r539, %r538;
	min.s32 	%r541, %r537, %r540;
	st.shared.u32 	[%r53], %r541;
	ld.shared.u32 	%r542, [%r64];
	ld.shared.u32 	%r543, [%r100+84];
	ld.shared.u32 	%r544, [%r526];
	add.s32 	%r545, %r544, %r543;
	min.s32 	%r546, %r542, %r545;
	st.shared.u32 	[%r64], %r546;
	bar.sync 	0;
	add.s32 	%r547, %r526, %r105;
	ld.shared.u32 	%r548, [%r28];
	ld.shared.u32 	%r549, [%r76+88];
	ld.shared.u32 	%r550, [%r547];
	add.s32 	%r551, %r550, %r549;
	min.s32 	%r552, %r548, %r551;
	st.shared.u32 	[%r28], %r552;
	ld.shared.u32 	%r553, [%r41];
	ld.shared.u32 	%r554, [%r84+88];
	ld.shared.u32 	%r555, [%r547];
	add.s32 	%r556, %r555, %r554;
	min.s32 	%r557, %r553, %r556;
	st.shared.u32 	[%r41], %r557;
	ld.shared.u32 	%r558, [%r53];
	ld.shared.u32 	%r559, [%r92+88];
	ld.shared.u32 	%r560, [%r547];
	add.s32 	%r561, %r560, %r559;
	min.s32 	%r562, %r558, %r561;
	st.shared.u32 	[%r53], %r562;
	ld.shared.u32 	%r563, [%r64];
	ld.shared.u32 	%r564, [%r100+88];
	ld.shared.u32 	%r565, [%r547];
	add.s32 	%r566, %r565, %r564;
	min.s32 	%r567, %r563, %r566;
	st.shared.u32 	[%r64], %r567;
	bar.sync 	0;
	add.s32 	%r568, %r547, %r105;
	ld.shared.u32 	%r569, [%r28];
	ld.shared.u32 	%r570, [%r76+92];
	ld.shared.u32 	%r571, [%r568];
	add.s32 	%r572, %r571, %r570;
	min.s32 	%r573, %r569, %r572;
	st.shared.u32 	[%r28], %r573;
	ld.shared.u32 	%r574, [%r41];
	ld.shared.u32 	%r575, [%r84+92];
	ld.shared.u32 	%r576, [%r568];
	add.s32 	%r577, %r576, %r575;
	min.s32 	%r578, %r574, %r577;
	st.shared.u32 	[%r41], %r578;
	ld.shared.u32 	%r579, [%r53];
	ld.shared.u32 	%r580, [%r92+92];
	ld.shared.u32 	%r581, [%r568];
	add.s32 	%r582, %r581, %r580;
	min.s32 	%r583, %r579, %r582;
	st.shared.u32 	[%r53], %r583;
	ld.shared.u32 	%r584, [%r64];
	ld.shared.u32 	%r585, [%r100+92];
	ld.shared.u32 	%r586, [%r568];
	add.s32 	%r587, %r586, %r585;
	min.s32 	%r588, %r584, %r587;
	st.shared.u32 	[%r64], %r588;
	bar.sync 	0;
	add.s32 	%r589, %r568, %r105;
	ld.shared.u32 	%r590, [%r28];
	ld.shared.u32 	%r591, [%r76+96];
	ld.shared.u32 	%r592, [%r589];
	add.s32 	%r593, %r592, %r591;
	min.s32 	%r594, %r590, %r593;
	st.shared.u32 	[%r28], %r594;
	ld.shared.u32 	%r595, [%r41];
	ld.shared.u32 	%r596, [%r84+96];
	ld.shared.u32 	%r597, [%r589];
	add.s32 	%r598, %r597, %r596;
	min.s32 	%r599, %r595, %r598;
	st.shared.u32 	[%r41], %r599;
	ld.shared.u32 	%r600, [%r53];
	ld.shared.u32 	%r601, [%r92+96];
	ld.shared.u32 	%r602, [%r589];
	add.s32 	%r603, %r602, %r601;
	min.s32 	%r604, %r600, %r603;
	st.shared.u32 	[%r53], %r604;
	ld.shared.u32 	%r605, [%r64];
	ld.shared.u32 	%r606, [%r100+96];
	ld.shared.u32 	%r607, [%r589];
	add.s32 	%r608, %r607, %r606;
	min.s32 	%r609, %r605, %r608;
	st.shared.u32 	[%r64], %r609;
	bar.sync 	0;
	add.s32 	%r610, %r589, %r105;
	ld.shared.u32 	%r611, [%r28];
	ld.shared.u32 	%r612, [%r76+100];
	ld.shared.u32 	%r613, [%r610];
	add.s32 	%r614, %r613, %r612;
	min.s32 	%r615, %r611, %r614;
	st.shared.u32 	[%r28], %r615;
	ld.shared.u32 	%r616, [%r41];
	ld.shared.u32 	%r617, [%r84+100];
	ld.shared.u32 	%r618, [%r610];
	add.s32 	%r619, %r618, %r617;
	min.s32 	%r620, %r616, %r619;
	st.shared.u32 	[%r41], %r620;
	ld.shared.u32 	%r621, [%r53];
	ld.shared.u32 	%r622, [%r92+100];
	ld.shared.u32 	%r623, [%r610];
	add.s32 	%r624, %r623, %r622;
	min.s32 	%r625, %r621, %r624;
	st.shared.u32 	[%r53], %r625;
	ld.shared.u32 	%r626, [%r64];
	ld.shared.u32 	%r627, [%r100+100];
	ld.shared.u32 	%r628, [%r610];
	add.s32 	%r629, %r628, %r627;
	min.s32 	%r630, %r626, %r629;
	st.shared.u32 	[%r64], %r630;
	bar.sync 	0;
	add.s32 	%r631, %r610, %r105;
	ld.shared.u32 	%r632, [%r28];
	ld.shared.u32 	%r633, [%r76+104];
	ld.shared.u32 	%r634, [%r631];
	add.s32 	%r635, %r634, %r633;
	min.s32 	%r636, %r632, %r635;
	st.shared.u32 	[%r28], %r636;
	ld.shared.u32 	%r637, [%r41];
	ld.shared.u32 	%r638, [%r84+104];
	ld.shared.u32 	%r639, [%r631];
	add.s32 	%r640, %r639, %r638;
	min.s32 	%r641, %r637, %r640;
	st.shared.u32 	[%r41], %r641;
	ld.shared.u32 	%r642, [%r53];
	ld.shared.u32 	%r643, [%r92+104];
	ld.shared.u32 	%r644, [%r631];
	add.s32 	%r645, %r644, %r643;
	min.s32 	%r646, %r642, %r645;
	st.shared.u32 	[%r53], %r646;
	ld.shared.u32 	%r647, [%r64];
	ld.shared.u32 	%r648, [%r100+104];
	ld.shared.u32 	%r649, [%r631];
	add.s32 	%r650, %r649, %r648;
	min.s32 	%r651, %r647, %r650;
	st.shared.u32 	[%r64], %r651;
	bar.sync 	0;
	add.s32 	%r652, %r631, %r105;
	ld.shared.u32 	%r653, [%r28];
	ld.shared.u32 	%r654, [%r76+108];
	ld.shared.u32 	%r655, [%r652];
	add.s32 	%r656, %r655, %r654;
	min.s32 	%r657, %r653, %r656;
	st.shared.u32 	[%r28], %r657;
	ld.shared.u32 	%r658, [%r41];
	ld.shared.u32 	%r659, [%r84+108];
	ld.shared.u32 	%r660, [%r652];
	add.s32 	%r661, %r660, %r659;
	min.s32 	%r662, %r658, %r661;
	st.shared.u32 	[%r41], %r662;
	ld.shared.u32 	%r663, [%r53];
	ld.shared.u32 	%r664, [%r92+108];
	ld.shared.u32 	%r665, [%r652];
	add.s32 	%r666, %r665, %r664;
	min.s32 	%r667, %r663, %r666;
	st.shared.u32 	[%r53], %r667;
	ld.shared.u32 	%r668, [%r64];
	ld.shared.u32 	%r669, [%r100+108];
	ld.shared.u32 	%r670, [%r652];
	add.s32 	%r671, %r670, %r669;
	min.s32 	%r672, %r668, %r671;
	st.shared.u32 	[%r64], %r672;
	bar.sync 	0;
	add.s32 	%r673, %r652, %r105;
	ld.shared.u32 	%r674, [%r28];
	ld.shared.u32 	%r675, [%r76+112];
	ld.shared.u32 	%r676, [%r673];
	add.s32 	%r677, %r676, %r675;
	min.s32 	%r678, %r674, %r677;
	st.shared.u32 	[%r28], %r678;
	ld.shared.u32 	%r679, [%r41];
	ld.shared.u32 	%r680, [%r84+112];
	ld.shared.u32 	%r681, [%r673];
	add.s32 	%r682, %r681, %r680;
	min.s32 	%r683, %r679, %r682;
	st.shared.u32 	[%r41], %r683;
	ld.shared.u32 	%r684, [%r53];
	ld.shared.u32 	%r685, [%r92+112];
	ld.shared.u32 	%r686, [%r673];
	add.s32 	%r687, %r686, %r685;
	min.s32 	%r688, %r684, %r687;
	st.shared.u32 	[%r53], %r688;
	ld.shared.u32 	%r689, [%r64];
	ld.shared.u32 	%r690, [%r100+112];
	ld.shared.u32 	%r691, [%r673];
	add.s32 	%r692, %r691, %r690;
	min.s32 	%r693, %r689, %r692;
	st.shared.u32 	[%r64], %r693;
	bar.sync 	0;
	add.s32 	%r694, %r673, %r105;
	ld.shared.u32 	%r695, [%r28];
	ld.shared.u32 	%r696, [%r76+116];
	ld.shared.u32 	%r697, [%r694];
	add.s32 	%r698, %r697, %r696;
	min.s32 	%r699, %r695, %r698;
	st.shared.u32 	[%r28], %r699;
	ld.shared.u32 	%r700, [%r41];
	ld.shared.u32 	%r701, [%r84+116];
	ld.shared.u32 	%r702, [%r694];
	add.s32 	%r703, %r702, %r701;
	min.s32 	%r704, %r700, %r703;
	st.shared.u32 	[%r41], %r704;
	ld.shared.u32 	%r705, [%r53];
	ld.shared.u32 	%r706, [%r92+116];
	ld.shared.u32 	%r707, [%r694];
	add.s32 	%r708, %r707, %r706;
	min.s32 	%r709, %r705, %r708;
	st.shared.u32 	[%r53], %r709;
	ld.shared.u32 	%r710, [%r64];
	ld.shared.u32 	%r711, [%r100+116];
	ld.shared.u32 	%r712, [%r694];
	add.s32 	%r713, %r712, %r711;
	min.s32 	%r714, %r710, %r713;
	st.shared.u32 	[%r64], %r714;
	bar.sync 	0;
	add.s32 	%r715, %r694, %r105;
	ld.shared.u32 	%r716, [%r28];
	ld.shared.u32 	%r717, [%r76+120];
	ld.shared.u32 	%r718, [%r715];
	add.s32 	%r719, %r718, %r717;
	min.s32 	%r720, %r716, %r719;
	st.shared.u32 	[%r28], %r720;
	ld.shared.u32 	%r721, [%r41];
	ld.shared.u32 	%r722, [%r84+120];
	ld.shared.u32 	%r723, [%r715];
	add.s32 	%r724, %r723, %r722;
	min.s32 	%r725, %r721, %r724;
	st.shared.u32 	[%r41], %r725;
	ld.shared.u32 	%r726, [%r53];
	ld.shared.u32 	%r727, [%r92+120];
	ld.shared.u32 	%r728, [%r715];
	add.s32 	%r729, %r728, %r727;
	min.s32 	%r730, %r726, %r729;
	st.shared.u32 	[%r53], %r730;
	ld.shared.u32 	%r731, [%r64];
	ld.shared.u32 	%r732, [%r100+120];
	ld.shared.u32 	%r733, [%r715];
	add.s32 	%r734, %r733, %r732;
	min.s32 	%r735, %r731, %r734;
	st.shared.u32 	[%r64], %r735;
	bar.sync 	0;
	add.s32 	%r736, %r715, %r105;
	ld.shared.u32 	%r737, [%r28];
	ld.shared.u32 	%r738, [%r76+124];
	ld.shared.u32 	%r739, [%r736];
	add.s32 	%r740, %r739, %r738;
	min.s32 	%r741, %r737, %r740;
	st.shared.u32 	[%r28], %r741;
	ld.shared.u32 	%r742, [%r41];
	ld.shared.u32 	%r743, [%r84+124];
	ld.shared.u32 	%r744, [%r736];
	add.s32 	%r745, %r744, %r743;
	min.s32 	%r746, %r742, %r745;
	st.shared.u32 	[%r41], %r746;
	ld.shared.u32 	%r747, [%r53];
	ld.shared.u32 	%r748, [%r92+124];
	ld.shared.u32 	%r749, [%r736];
	add.s32 	%r750, %r749, %r748;
	min.s32 	%r751, %r747, %r750;
	st.shared.u32 	[%r53], %r751;
	ld.shared.u32 	%r752, [%r64];
	ld.shared.u32 	%r753, [%r100+124];
	ld.shared.u32 	%r754, [%r736];
	add.s32 	%r755, %r754, %r753;
	min.s32 	%r756, %r752, %r755;
	st.shared.u32 	[%r64], %r756;
	bar.sync 	0;
	add.s32 	%r757, %r736, %r105;
	ld.shared.u32 	%r758, [%r28];
	ld.shared.u32 	%r759, [%r76+128];
	ld.shared.u32 	%r760, [%r757];
	add.s32 	%r761, %r760, %r759;
	min.s32 	%r762, %r758, %r761;
	st.shared.u32 	[%r28], %r762;
	ld.shared.u32 	%r763, [%r41];
	ld.shared.u32 	%r764, [%r84+128];
	ld.shared.u32 	%r765, [%r757];
	add.s32 	%r766, %r765, %r764;
	min.s32 	%r767, %r763, %r766;
	st.shared.u32 	[%r41], %r767;
	ld.shared.u32 	%r768, [%r53];
	ld.shared.u32 	%r769, [%r92+128];
	ld.shared.u32 	%r770, [%r757];
	add.s32 	%r771, %r770, %r769;
	min.s32 	%r772, %r768, %r771;
	st.shared.u32 	[%r53], %r772;
	ld.shared.u32 	%r773, [%r64];
	ld.shared.u32 	%r774, [%r100+128];
	ld.shared.u32 	%r775, [%r757];
	add.s32 	%r776, %r775, %r774;
	min.s32 	%r777, %r773, %r776;
	st.shared.u32 	[%r64], %r777;
	bar.sync 	0;
	add.s32 	%r778, %r757, %r105;
	ld.shared.u32 	%r779, [%r28];
	ld.shared.u32 	%r780, [%r76+132];
	ld.shared.u32 	%r781, [%r778];
	add.s32 	%r782, %r781, %r780;
	min.s32 	%r783, %r779, %r782;
	st.shared.u32 	[%r28], %r783;
	ld.shared.u32 	%r784, [%r41];
	ld.shared.u32 	%r785, [%r84+132];
	ld.shared.u32 	%r786, [%r778];
	add.s32 	%r787, %r786, %r785;
	min.s32 	%r788, %r784, %r787;
	st.shared.u32 	[%r41], %r788;
	ld.shared.u32 	%r789, [%r53];
	ld.shared.u32 	%r790, [%r92+132];
	ld.shared.u32 	%r791, [%r778];
	add.s32 	%r792, %r791, %r790;
	min.s32 	%r793, %r789, %r792;
	st.shared.u32 	[%r53], %r793;
	ld.shared.u32 	%r794, [%r64];
	ld.shared.u32 	%r795, [%r100+132];
	ld.shared.u32 	%r796, [%r778];
	add.s32 	%r797, %r796, %r795;
	min.s32 	%r798, %r794, %r797;
	st.shared.u32 	[%r64], %r798;
	bar.sync 	0;
	add.s32 	%r799, %r778, %r105;
	ld.shared.u32 	%r800, [%r28];
	ld.shared.u32 	%r801, [%r76+136];
	ld.shared.u32 	%r802, [%r799];
	add.s32 	%r803, %r802, %r801;
	min.s32 	%r804, %r800, %r803;
	st.shared.u32 	[%r28], %r804;
	ld.shared.u32 	%r805, [%r41];
	ld.shared.u32 	%r806, [%r84+136];
	ld.shared.u32 	%r807, [%r799];
	add.s32 	%r808, %r807, %r806;
	min.s32 	%r809, %r805, %r808;
	st.shared.u32 	[%r41], %r809;
	ld.shared.u32 	%r810, [%r53];
	ld.shared.u32 	%r811, [%r92+136];
	ld.shared.u32 	%r812, [%r799];
	add.s32 	%r813, %r812, %r811;
	min.s32 	%r814, %r810, %r813;
	st.shared.u32 	[%r53], %r814;
	ld.shared.u32 	%r815, [%r64];
	ld.shared.u32 	%r816, [%r100+136];
	ld.shared.u32 	%r817, [%r799];
	add.s32 	%r818, %r817, %r816;
	min.s32 	%r819, %r815, %r818;
	st.shared.u32 	[%r64], %r819;
	bar.sync 	0;
	add.s32 	%r820, %r799, %r105;
	ld.shared.u32 	%r821, [%r28];
	ld.shared.u32 	%r822, [%r76+140];
	ld.shared.u32 	%r823, [%r820];
	add.s32 	%r824, %r823, %r822;
	min.s32 	%r825, %r821, %r824;
	st.shared.u32 	[%r28], %r825;
	ld.shared.u32 	%r826, [%r41];
	ld.shared.u32 	%r827, [%r84+140];
	ld.shared.u32 	%r828, [%r820];
	add.s32 	%r829, %r828, %r827;
	min.s32 	%r830, %r826, %r829;
	st.shared.u32 	[%r41], %r830;
	ld.shared.u32 	%r831, [%r53];
	ld.shared.u32 	%r832, [%r92+140];
	ld.shared.u32 	%r833, [%r820];
	add.s32 	%r834, %r833, %r832;
	min.s32 	%r835, %r831, %r834;
	st.shared.u32 	[%r53], %r835;
	ld.shared.u32 	%r836, [%r64];
	ld.shared.u32 	%r837, [%r100+140];
	ld.shared.u32 	%r838, [%r820];
	add.s32 	%r839, %r838, %r837;
	min.s32 	%r840, %r836, %r839;
	st.shared.u32 	[%r64], %r840;
	bar.sync 	0;
	add.s32 	%r841, %r820, %r105;
	ld.shared.u32 	%r842, [%r28];
	ld.shared.u32 	%r843, [%r76+144];
	ld.shared.u32 	%r844, [%r841];
	add.s32 	%r845, %r844, %r843;
	min.s32 	%r846, %r842, %r845;
	st.shared.u32 	[%r28], %r846;
	ld.shared.u32 	%r847, [%r41];
	ld.shared.u32 	%r848, [%r84+144];
	ld.shared.u32 	%r849, [%r841];
	add.s32 	%r850, %r849, %r848;
	min.s32 	%r851, %r847, %r850;
	st.shared.u32 	[%r41], %r851;
	ld.shared.u32 	%r852, [%r53];
	ld.shared.u32 	%r853, [%r92+144];
	ld.shared.u32 	%r854, [%r841];
	add.s32 	%r855, %r854, %r853;
	min.s32 	%r856, %r852, %r855;
	st.shared.u32 	[%r53], %r856;
	ld.shared.u32 	%r857, [%r64];
	ld.shared.u32 	%r858, [%r100+144];
	ld.shared.u32 	%r859, [%r841];
	add.s32 	%r860, %r859, %r858;
	min.s32 	%r861, %r857, %r860;
	st.shared.u32 	[%r64], %r861;
	bar.sync 	0;
	add.s32 	%r862, %r841, %r105;
	ld.shared.u32 	%r863, [%r28];
	ld.shared.u32 	%r864, [%r76+148];
	ld.shared.u32 	%r865, [%r862];
	add.s32 	%r866, %r865, %r864;
	min.s32 	%r867, %r863, %r866;
	st.shared.u32 	[%r28], %r867;
	ld.shared.u32 	%r868, [%r41];
	ld.shared.u32 	%r869, [%r84+148];
	ld.shared.u32 	%r870, [%r862];
	add.s32 	%r871, %r870, %r869;
	min.s32 	%r872, %r868, %r871;
	st.shared.u32 	[%r41], %r872;
	ld.shared.u32 	%r873, [%r53];
	ld.shared.u32 	%r874, [%r92+148];
	ld.shared.u32 	%r875, [%r862];
	add.s32 	%r876, %r875, %r874;
	min.s32 	%r877, %r873, %r876;
	st.shared.u32 	[%r53], %r877;
	ld.shared.u32 	%r878, [%r64];
	ld.shared.u32 	%r879, [%r100+148];
	ld.shared.u32 	%r880, [%r862];
	add.s32 	%r881, %r880, %r879;
	min.s32 	%r882, %r878, %r881;
	st.shared.u32 	[%r64], %r882;
	bar.sync 	0;
	add.s32 	%r883, %r862, %r105;
	ld.shared.u32 	%r884, [%r28];
	ld.shared.u32 	%r885, [%r76+152];
	ld.shared.u32 	%r886, [%r883];
	add.s32 	%r887, %r886, %r885;
	min.s32 	%r888, %r884, %r887;
	st.shared.u32 	[%r28], %r888;
	ld.shared.u32 	%r889, [%r41];
	ld.shared.u32 	%r890, [%r84+152];
	ld.shared.u32 	%r891, [%r883];
	add.s32 	%r892, %r891, %r890;
	min.s32 	%r893, %r889, %r892;
	st.shared.u32 	[%r41], %r893;
	ld.shared.u32 	%r894, [%r53];
	ld.shared.u32 	%r895, [%r92+152];
	ld.shared.u32 	%r896, [%r883];
	add.s32 	%r897, %r896, %r895;
	min.s32 	%r898, %r894, %r897;
	st.shared.u32 	[%r53], %r898;
	ld.shared.u32 	%r899, [%r64];
	ld.shared.u32 	%r900, [%r100+152];
	ld.shared.u32 	%r901, [%r883];
	add.s32 	%r902, %r901, %r900;
	min.s32 	%r903, %r899, %r902;
	st.shared.u32 	[%r64], %r903;
	bar.sync 	0;
	add.s32 	%r904, %r883, %r105;
	ld.shared.u32 	%r905, [%r28];
	ld.shared.u32 	%r906, [%r76+156];
	ld.shared.u32 	%r907, [%r904];
	add.s32 	%r908, %r907, %r906;
	min.s32 	%r909, %r905, %r908;
	st.shared.u32 	[%r28], %r909;
	ld.shared.u32 	%r910, [%r41];
	ld.shared.u32 	%r911, [%r84+156];
	ld.shared.u32 	%r912, [%r904];
	add.s32 	%r913, %r912, %r911;
	min.s32 	%r914, %r910, %r913;
	st.shared.u32 	[%r41], %r914;
	ld.shared.u32 	%r915, [%r53];
	ld.shared.u32 	%r916, [%r92+156];
	ld.shared.u32 	%r917, [%r904];
	add.s32 	%r918, %r917, %r916;
	min.s32 	%r919, %r915, %r918;
	st.shared.u32 	[%r53], %r919;
	ld.shared.u32 	%r920, [%r64];
	ld.shared.u32 	%r921, [%r100+156];
	ld.shared.u32 	%r922, [%r904];
	add.s32 	%r923, %r922, %r921;
	min.s32 	%r924, %r920, %r923;
	st.shared.u32 	[%r64], %r924;
	bar.sync 	0;
	add.s32 	%r925, %r904, %r105;
	ld.shared.u32 	%r926, [%r28];
	ld.shared.u32 	%r927, [%r76+160];
	ld.shared.u32 	%r928, [%r925];
	add.s32 	%r929, %r928, %r927;
	min.s32 	%r930, %r926, %r929;
	st.shared.u32 	[%r28], %r930;
	ld.shared.u32 	%r931, [%r41];
	ld.shared.u32 	%r932, [%r84+160];
	ld.shared.u32 	%r933, [%r925];
	add.s32 	%r934, %r933, %r932;
	min.s32 	%r935, %r931, %r934;
	st.shared.u32 	[%r41], %r935;
	ld.shared.u32 	%r936, [%r53];
	ld.shared.u32 	%r937, [%r92+160];
	ld.shared.u32 	%r938, [%r925];
	add.s32 	%r939, %r938, %r937;
	min.s32 	%r940, %r936, %r939;
	st.shared.u32 	[%r53], %r940;
	ld.shared.u32 	%r941, [%r64];
	ld.shared.u32 	%r942, [%r100+160];
	ld.shared.u32 	%r943, [%r925];
	add.s32 	%r944, %r943, %r942;
	min.s32 	%r945, %r941, %r944;
	st.shared.u32 	[%r64], %r945;
	bar.sync 	0;
	add.s32 	%r946, %r925, %r105;
	ld.shared.u32 	%r947, [%r28];
	ld.shared.u32 	%r948, [%r76+164];
	ld.shared.u32 	%r949, [%r946];
	add.s32 	%r950, %r949, %r948;
	min.s32 	%r951, %r947, %r950;
	st.shared.u32 	[%r28], %r951;
	ld.shared.u32 	%r952, [%r41];
	ld.shared.u32 	%r953, [%r84+164];
	ld.shared.u32 	%r954, [%r946];
	add.s32 	%r955, %r954, %r953;
	min.s32 	%r956, %r952, %r955;
	st.shared.u32 	[%r41], %r956;
	ld.shared.u32 	%r957, [%r53];
	ld.shared.u32 	%r958, [%r92+164];
	ld.shared.u32 	%r959, [%r946];
	add.s32 	%r960, %r959, %r958;
	min.s32 	%r961, %r957, %r960;
	st.shared.u32 	[%r53], %r961;
	ld.shared.u32 	%r962, [%r64];
	ld.shared.u32 	%r963, [%r100+164];
	ld.shared.u32 	%r964, [%r946];
	add.s32 	%r965, %r964, %r963;
	min.s32 	%r966, %r962, %r965;
	st.shared.u32 	[%r64], %r966;
	bar.sync 	0;
	add.s32 	%r967, %r946, %r105;
	ld.shared.u32 	%r968, [%r28];
	ld.shared.u32 	%r969, [%r76+168];
	ld.shared.u32 	%r970, [%r967];
	add.s32 	%r971, %r970, %r969;
	min.s32 	%r972, %r968, %r971;
	st.shared.u32 	[%r28], %r972;
	ld.shared.u32 	%r973, [%r41];
	ld.shared.u32 	%r974, [%r84+168];
	ld.shared.u32 	%r975, [%r967];
	add.s32 	%r976, %r975, %r974;
	min.s32 	%r977, %r973, %r976;
	st.shared.u32 	[%r41], %r977;
	ld.shared.u32 	%r978, [%r53];
	ld.shared.u32 	%r979, [%r92+168];
	ld.shared.u32 	%r980, [%r967];
	add.s32 	%r981, %r980, %r979;
	min.s32 	%r982, %r978, %r981;
	st.shared.u32 	[%r53], %r982;
	ld.shared.u32 	%r983, [%r64];
	ld.shared.u32 	%r984, [%r100+168];
	ld.shared.u32 	%r985, [%r967];
	add.s32 	%r986, %r985, %r984;
	min.s32 	%r987, %r983, %r986;
	st.shared.u32 	[%r64], %r987;
	bar.sync 	0;
	add.s32 	%r988, %r967, %r105;
	ld.shared.u32 	%r989, [%r28];
	ld.shared.u32 	%r990, [%r76+172];
	ld.shared.u32 	%r991, [%r988];
	add.s32 	%r992, %r991, %r990;
	min.s32 	%r993, %r989, %r992;
	st.shared.u32 	[%r28], %r993;
	ld.shared.u32 	%r994, [%r41];
	ld.shared.u32 	%r995, [%r84+172];
	ld.shared.u32 	%r996, [%r988];
	add.s32 	%r997, %r996, %r995;
	min.s32 	%r998, %r994, %r997;
	st.shared.u32 	[%r41], %r998;
	ld.shared.u32 	%r999, [%r53];
	ld.shared.u32 	%r1000, [%r92+172];
	ld.shared.u32 	%r1001, [%r988];
	add.s32 	%r1002, %r1001, %r1000;
	min.s32 	%r1003, %r999, %r1002;
	st.shared.u32 	[%r53], %r1003;
	ld.shared.u32 	%r1004, [%r64];
	ld.shared.u32 	%r1005, [%r100+172];
	ld.shared.u32 	%r1006, [%r988];
	add.s32 	%r1007, %r1006, %r1005;
	min.s32 	%r1008, %r1004, %r1007;
	st.shared.u32 	[%r64], %r1008;
	bar.sync 	0;
	add.s32 	%r1009, %r988, %r105;
	ld.shared.u32 	%r1010, [%r28];
	ld.shared.u32 	%r1011, [%r76+176];
	ld.shared.u32 	%r1012, [%r1009];
	add.s32 	%r1013, %r1012, %r1011;
	min.s32 	%r1014, %r1010, %r1013;
	st.shared.u32 	[%r28], %r1014;
	ld.shared.u32 	%r1015, [%r41];
	ld.shared.u32 	%r1016, [%r84+176];
	ld.shared.u32 	%r1017, [%r1009];
	add.s32 	%r1018, %r1017, %r1016;
	min.s32 	%r1019, %r1015, %r1018;
	st.shared.u32 	[%r41], %r1019;
	ld.shared.u32 	%r1020, [%r53];
	ld.shared.u32 	%r1021, [%r92+176];
	ld.shared.u32 	%r1022, [%r1009];
	add.s32 	%r1023, %r1022, %r1021;
	min.s32 	%r1024, %r1020, %r1023;
	st.shared.u32 	[%r53], %r1024;
	ld.shared.u32 	%r1025, [%r64];
	ld.shared.u32 	%r1026, [%r100+176];
	ld.shared.u32 	%r1027, [%r1009];
	add.s32 	%r1028, %r1027, %r1026;
	min.s32 	%r1029, %r1025, %r1028;
	st.shared.u32 	[%r64], %r1029;
	bar.sync 	0;
	add.s32 	%r1030, %r1009, %r105;
	ld.shared.u32 	%r1031, [%r28];
	ld.shared.u32 	%r1032, [%r76+180];
	ld.shared.u32 	%r1033, [%r1030];
	add.s32 	%r1034, %r1033, %r1032;
	min.s32 	%r1035, %r1031, %r1034;
	st.shared.u32 	[%r28], %r1035;
	ld.shared.u32 	%r1036, [%r41];
	ld.shared.u32 	%r1037, [%r84+180];
	ld.shared.u32 	%r1038, [%r1030];
	add.s32 	%r1039, %r1038, %r1037;
	min.s32 	%r1040, %r1036, %r1039;
	st.shared.u32 	[%r41], %r1040;
	ld.shared.u32 	%r1041, [%r53];
	ld.shared.u32 	%r1042, [%r92+180];
	ld.shared.u32 	%r1043, [%r1030];
	add.s32 	%r1044, %r1043, %r1042;
	min.s32 	%r1045, %r1041, %r1044;
	st.shared.u32 	[%r53], %r1045;
	ld.shared.u32 	%r1046, [%r64];
	ld.shared.u32 	%r1047, [%r100+180];
	ld.shared.u32 	%r1048, [%r1030];
	add.s32 	%r1049, %r1048, %r1047;
	min.s32 	%r1050, %r1046, %r1049;
	st.shared.u32 	[%r64], %r1050;
	bar.sync 	0;
	add.s32 	%r1051, %r1030, %r105;
	ld.shared.u32 	%r1052, [%r28];
	ld.shared.u32 	%r1053, [%r76+184];
	ld.shared.u32 	%r1054, [%r1051];
	add.s32 	%r1055, %r1054, %r1053;
	min.s32 	%r1056, %r1052, %r1055;
	st.shared.u32 	[%r28], %r1056;
	ld.shared.u32 	%r1057, [%r41];
	ld.shared.u32 	%r1058, [%r84+184];
	ld.shared.u32 	%r1059, [%r1051];
	add.s32 	%r1060, %r1059, %r1058;
	min.s32 	%r1061, %r1057, %r1060;
	st.shared.u32 	[%r41], %r1061;
	ld.shared.u32 	%r1062, [%r53];
	ld.shared.u32 	%r1063, [%r92+184];
	ld.shared.u32 	%r1064, [%r1051];
	add.s32 	%r1065, %r1064, %r1063;
	min.s32 	%r1066, %r1062, %r1065;
	st.shared.u32 	[%r53], %r1066;
	ld.shared.u32 	%r1067, [%r64];
	ld.shared.u32 	%r1068, [%r100+184];
	ld.shared.u32 	%r1069, [%r1051];
	add.s32 	%r1070, %r1069, %r1068;
	min.s32 	%r1071, %r1067, %r1070;
	st.shared.u32 	[%r64], %r1071;
	bar.sync 	0;
	add.s32 	%r1072, %r1051, %r105;
	ld.shared.u32 	%r1073, [%r28];
	ld.shared.u32 	%r1074, [%r76+188];
	ld.shared.u32 	%r1075, [%r1072];
	add.s32 	%r1076, %r1075, %r1074;
	min.s32 	%r1077, %r1073, %r1076;
	st.shared.u32 	[%r28], %r1077;
	ld.shared.u32 	%r1078, [%r41];
	ld.shared.u32 	%r1079, [%r84+188];
	ld.shared.u32 	%r1080, [%r1072];
	add.s32 	%r1081, %r1080, %r1079;
	min.s32 	%r1082, %r1078, %r1081;
	st.shared.u32 	[%r41], %r1082;
	ld.shared.u32 	%r1083, [%r53];
	ld.shared.u32 	%r1084, [%r92+188];
	ld.shared.u32 	%r1085, [%r1072];
	add.s32 	%r1086, %r1085, %r1084;
	min.s32 	%r1087, %r1083, %r1086;
	st.shared.u32 	[%r53], %r1087;
	ld.shared.u32 	%r1088, [%r64];
	ld.shared.u32 	%r1089, [%r100+188];
	ld.shared.u32 	%r1090, [%r1072];
	add.s32 	%r1091, %r1090, %r1089;
	min.s32 	%r1092, %r1088, %r1091;
	st.shared.u32 	[%r64], %r1092;
	bar.sync 	0;
	add.s32 	%r1093, %r1072, %r105;
	ld.shared.u32 	%r1094, [%r28];
	ld.shared.u32 	%r1095, [%r76+192];
	ld.shared.u32 	%r1096, [%r1093];
	add.s32 	%r1097, %r1096, %r1095;
	min.s32 	%r1098, %r1094, %r1097;
	st.shared.u32 	[%r28], %r1098;
	ld.shared.u32 	%r1099, [%r41];
	ld.shared.u32 	%r1100, [%r84+192];
	ld.shared.u32 	%r1101, [%r1093];
	add.s32 	%r1102, %r1101, %r1100;
	min.s32 	%r1103, %r1099, %r1102;
	st.shared.u32 	[%r41], %r1103;
	ld.shared.u32 	%r1104, [%r53];
	ld.shared.u32 	%r1105, [%r92+192];
	ld.shared.u32 	%r1106, [%r1093];
	add.s32 	%r1107, %r1106, %r1105;
	min.s32 	%r1108, %r1104, %r1107;
	st.shared.u32 	[%r53], %r1108;
	ld.shared.u32 	%r1109, [%r64];
	ld.shared.u32 	%r1110, [%r100+192];
	ld.shared.u32 	%r1111, [%r1093];
	add.s32 	%r1112, %r1111, %r1110;
	min.s32 	%r1113, %r1109, %r1112;
	st.shared.u32 	[%r64], %r1113;
	bar.sync 	0;
	add.s32 	%r1114, %r1093, %r105;
	ld.shared.u32 	%r1115, [%r28];
	ld.shared.u32 	%r1116, [%r76+196];
	ld.shared.u32 	%r1117, [%r1114];
	add.s32 	%r1118, %r1117, %r1116;
	min.s32 	%r1119, %r1115, %r1118;
	st.shared.u32 	[%r28], %r1119;
	ld.shared.u32 	%r1120, [%r41];
	ld.shared.u32 	%r1121, [%r84+196];
	ld.shared.u32 	%r1122, [%r1114];
	add.s32 	%r1123, %r1122, %r1121;
	min.s32 	%r1124, %r1120, %r1123;
	st.shared.u32 	[%r41], %r1124;
	ld.shared.u32 	%r1125, [%r53];
	ld.shared.u32 	%r1126, [%r92+196];
	ld.shared.u32 	%r1127, [%r1114];
	add.s32 	%r1128, %r1127, %r1126;
	min.s32 	%r1129, %r1125, %r1128;
	st.shared.u32 	[%r53], %r1129;
	ld.shared.u32 	%r1130, [%r64];
	ld.shared.u32 	%r1131, [%r100+196];
	ld.shared.u32 	%r1132, [%r1114];
	add.s32 	%r1133, %r1132, %r1131;
	min.s32 	%r1134, %r1130, %r1133;
	st.shared.u32 	[%r64], %r1134;
	bar.sync 	0;
	add.s32 	%r1135, %r1114, %r105;
	ld.shared.u32 	%r1136, [%r28];
	ld.shared.u32 	%r1137, [%r76+200];
	ld.shared.u32 	%r1138, [%r1135];
	add.s32 	%r1139, %r1138, %r1137;
	min.s32 	%r1140, %r1136, %r1139;
	st.shared.u32 	[%r28], %r1140;
	ld.shared.u32 	%r1141, [%r41];
	ld.shared.u32 	%r1142, [%r84+200];
	ld.shared.u32 	%r1143, [%r1135];
	add.s32 	%r1144, %r1143, %r1142;
	min.s32 	%r1145, %r1141, %r1144;
	st.shared.u32 	[%r41], %r1145;
	ld.shared.u32 	%r1146, [%r53];
	ld.shared.u32 	%r1147, [%r92+200];
	ld.shared.u32 	%r1148, [%r1135];
	add.s32 	%r1149, %r1148, %r1147;
	min.s32 	%r1150, %r1146, %r1149;
	st.shared.u32 	[%r53], %r1150;
	ld.shared.u32 	%r1151, [%r64];
	ld.shared.u32 	%r1152, [%r100+200];
	ld.shared.u32 	%r1153, [%r1135];
	add.s32 	%r1154, %r1153, %r1152;
	min.s32 	%r1155, %r1151, %r1154;
	st.shared.u32 	[%r64], %r1155;
	bar.sync 	0;
	add.s32 	%r1156, %r1135, %r105;
	ld.shared.u32 	%r1157, [%r28];
	ld.shared.u32 	%r1158, [%r76+204];
	ld.shared.u32 	%r1159, [%r1156];
	add.s32 	%r1160, %r1159, %r1158;
	min.s32 	%r1161, %r1157, %r1160;
	st.shared.u32 	[%r28], %r1161;
	ld.shared.u32 	%r1162, [%r41];
	ld.shared.u32 	%r1163, [%r84+204];
	ld.shared.u32 	%r1164, [%r1156];
	add.s32 	%r1165, %r1164, %r1163;
	min.s32 	%r1166, %r1162, %r1165;
	st.shared.u32 	[%r41], %r1166;
	ld.shared.u32 	%r1167, [%r53];
	ld.shared.u32 	%r1168, [%r92+204];
	ld.shared.u32 	%r1169, [%r1156];
	add.s32 	%r1170, %r1169, %r1168;
	min.s32 	%r1171, %r1167, %r1170;
	st.shared.u32 	[%r53], %r1171;
	ld.shared.u32 	%r1172, [%r64];
	ld.shared.u32 	%r1173, [%r100+204];
	ld.shared.u32 	%r1174, [%r1156];
	add.s32 	%r1175, %r1174, %r1173;
	min.s32 	%r1176, %r1172, %r1175;
	st.shared.u32 	[%r64], %r1176;
	bar.sync 	0;
	add.s32 	%r1177, %r1156, %r105;
	ld.shared.u32 	%r1178, [%r28];
	ld.shared.u32 	%r1179, [%r76+208];
	ld.shared.u32 	%r1180, [%r1177];
	add.s32 	%r1181, %r1180, %r1179;
	min.s32 	%r1182, %r1178, %r1181;
	st.shared.u32 	[%r28], %r1182;
	ld.shared.u32 	%r1183, [%r41];
	ld.shared.u32 	%r1184, [%r84+208];
	ld.shared.u32 	%r1185, [%r1177];
	add.s32 	%r1186, %r1185, %r1184;
	min.s32 	%r1187, %r1183, %r1186;
	st.shared.u32 	[%r41], %r1187;
	ld.shared.u32 	%r1188, [%r53];
	ld.shared.u32 	%r1189, [%r92+208];
	ld.shared.u32 	%r1190, [%r1177];
	add.s32 	%r1191, %r1190, %r1189;
	min.s32 	%r1192, %r1188, %r1191;
	st.shared.u32 	[%r53], %r1192;
	ld.shared.u32 	%r1193, [%r64];
	ld.shared.u32 	%r1194, [%r100+208];
	ld.shared.u32 	%r1195, [%r1177];
	add.s32 	%r1196, %r1195, %r1194;
	min.s32 	%r1197, %r1193, %r1196;
	st.shared.u32 	[%r64], %r1197;
	bar.sync 	0;
	add.s32 	%r1198, %r1177, %r105;
	ld.shared.u32 	%r1199, [%r28];
	ld.shared.u32 	%r1200, [%r76+212];
	ld.shared.u32 	%r1201, [%r1198];
	add.s32 	%r1202, %r1201, %r1200;
	min.s32 	%r1203, %r1199, %r1202;
	st.shared.u32 	[%r28], %r1203;
	ld.shared.u32 	%r1204, [%r41];
	ld.shared.u32 	%r1205, [%r84+212];
	ld.shared.u32 	%r1206, [%r1198];
	add.s32 	%r1207, %r1206, %r1205;
	min.s32 	%r1208, %r1204, %r1207;
	st.shared.u32 	[%r41], %r1208;
	ld.shared.u32 	%r1209, [%r53];
	ld.shared.u32 	%r1210, [%r92+212];
	ld.shared.u32 	%r1211, [%r1198];
	add.s32 	%r1212, %r1211, %r1210;
	min.s32 	%r1213, %r1209, %r1212;
	st.shared.u32 	[%r53], %r1213;
	ld.shared.u32 	%r1214, [%r64];
	ld.shared.u32 	%r1215, [%r100+212];
	ld.shared.u32 	%r1216, [%r1198];
	add.s32 	%r1217, %r1216, %r1215;
	min.s32 	%r1218, %r1214, %r1217;
	st.shared.u32 	[%r64], %r1218;
	bar.sync 	0;
	add.s32 	%r1219, %r1198, %r105;
	ld.shared.u32 	%r1220, [%r28];
	ld.shared.u32 	%r1221, [%r76+216];
	ld.shared.u32 	%r1222, [%r1219];
	add.s32 	%r1223, %r1222, %r1221;
	min.s32 	%r1224, %r1220, %r1223;
	st.shared.u32 	[%r28], %r1224;
	ld.shared.u32 	%r1225, [%r41];
	ld.shared.u32 	%r1226, [%r84+216];
	ld.shared.u32 	%r1227, [%r1219];
	add.s32 	%r1228, %r1227, %r1226;
	min.s32 	%r1229, %r1225, %r1228;
	st.shared.u32 	[%r41], %r1229;
	ld.shared.u32 	%r1230, [%r53];
	ld.shared.u32 	%r1231, [%r92+216];
	ld.shared.u32 	%r1232, [%r1219];
	add.s32 	%r1233, %r1232, %r1231;
	min.s32 	%r1234, %r1230, %r1233;
	st.shared.u32 	[%r53], %r1234;
	ld.shared.u32 	%r1235, [%r64];
	ld.shared.u32 	%r1236, [%r100+216];
	ld.shared.u32 	%r1237, [%r1219];
	add.s32 	%r1238, %r1237, %r1236;
	min.s32 	%r1239, %r1235, %r1238;
	st.shared.u32 	[%r64], %r1239;
	bar.sync 	0;
	add.s32 	%r1240, %r1219, %r105;
	ld.shared.u32 	%r1241, [%r28];
	ld.shared.u32 	%r1242, [%r76+220];
	ld.shared.u32 	%r1243, [%r1240];
	add.s32 	%r1244, %r1243, %r1242;
	min.s32 	%r1245, %r1241, %r1244;
	st.shared.u32 	[%r28], %r1245;
	ld.shared.u32 	%r1246, [%r41];
	ld.shared.u32 	%r1247, [%r84+220];
	ld.shared.u32 	%r1248, [%r1240];
	add.s32 	%r1249, %r1248, %r1247;
	min.s32 	%r1250, %r1246, %r1249;
	st.shared.u32 	[%r41], %r1250;
	ld.shared.u32 	%r1251, [%r53];
	ld.shared.u32 	%r1252, [%r92+220];
	ld.shared.u32 	%r1253, [%r1240];
	add.s32 	%r1254, %r1253, %r1252;
	min.s32 	%r1255, %r1251, %r1254;
	st.shared.u32 	[%r53], %r1255;
	ld.shared.u32 	%r1256, [%r64];
	ld.shared.u32 	%r1257, [%r100+220];
	ld.shared.u32 	%r1258, [%r1240];
	add.s32 	%r1259, %r1258, %r1257;
	min.s32 	%r1260, %r1256, %r1259;
	st.shared.u32 	[%r64], %r1260;
	bar.sync 	0;
	add.s32 	%r1261, %r1240, %r105;
	ld.shared.u32 	%r1262, [%r28];
	ld.shared.u32 	%r1263, [%r76+224];
	ld.shared.u32 	%r1264, [%r1261];
	add.s32 	%r1265, %r1264, %r1263;
	min.s32 	%r1266, %r1262, %r1265;
	st.shared.u32 	[%r28], %r1266;
	ld.shared.u32 	%r1267, [%r41];
	ld.shared.u32 	%r1268, [%r84+224];
	ld.shared.u32 	%r1269, [%r1261];
	add.s32 	%r1270, %r1269, %r1268;
	min.s32 	%r1271, %r1267, %r1270;
	st.shared.u32 	[%r41], %r1271;
	ld.shared.u32 	%r1272, [%r53];
	ld.shared.u32 	%r1273, [%r92+224];
	ld.shared.u32 	%r1274, [%r1261];
	add.s32 	%r1275, %r1274, %r1273;
	min.s32 	%r1276, %r1272, %r1275;
	st.shared.u32 	[%r53], %r1276;
	ld.shared.u32 	%r1277, [%r64];
	ld.shared.u32 	%r1278, [%r100+224];
	ld.shared.u32 	%r1279, [%r1261];
	add.s32 	%r1280, %r1279, %r1278;
	min.s32 	%r1281, %r1277, %r1280;
	st.shared.u32 	[%r64], %r1281;
	bar.sync 	0;
	add.s32 	%r1282, %r1261, %r105;
	ld.shared.u32 	%r1283, [%r28];
	ld.shared.u32 	%r1284, [%r76+228];
	ld.shared.u32 	%r1285, [%r1282];
	add.s32 	%r1286, %r1285, %r1284;
	min.s32 	%r1287, %r1283, %r1286;
	st.shared.u32 	[%r28], %r1287;
	ld.shared.u32 	%r1288, [%r41];
	ld.shared.u32 	%r1289, [%r84+228];
	ld.shared.u32 	%r1290, [%r1282];
	add.s32 	%r1291, %r1290, %r1289;
	min.s32 	%r1292, %r1288, %r1291;
	st.shared.u32 	[%r41], %r1292;
	ld.shared.u32 	%r1293, [%r53];
	ld.shared.u32 	%r1294, [%r92+228];
	ld.shared.u32 	%r1295, [%r1282];
	add.s32 	%r1296, %r1295, %r1294;
	min.s32 	%r1297, %r1293, %r1296;
	st.shared.u32 	[%r53], %r1297;
	ld.shared.u32 	%r1298, [%r64];
	ld.shared.u32 	%r1299, [%r100+228];
	ld.shared.u32 	%r1300, [%r1282];
	add.s32 	%r1301, %r1300, %r1299;
	min.s32 	%r1302, %r1298, %r1301;
	st.shared.u32 	[%r64], %r1302;
	bar.sync 	0;
	add.s32 	%r1303, %r1282, %r105;
	ld.shared.u32 	%r1304, [%r28];
	ld.shared.u32 	%r1305, [%r76+232];
	ld.shared.u32 	%r1306, [%r1303];
	add.s32 	%r1307, %r1306, %r1305;
	min.s32 	%r1308, %r1304, %r1307;
	st.shared.u32 	[%r28], %r1308;
	ld.shared.u32 	%r1309, [%r41];
	ld.shared.u32 	%r1310, [%r84+232];
	ld.shared.u32 	%r1311, [%r1303];
	add.s32 	%r1312, %r1311, %r1310;
	min.s32 	%r1313, %r1309, %r1312;
	st.shared.u32 	[%r41], %r1313;
	ld.shared.u32 	%r1314, [%r53];
	ld.shared.u32 	%r1315, [%r92+232];
	ld.shared.u32 	%r1316, [%r1303];
	add.s32 	%r1317, %r1316, %r1315;
	min.s32 	%r1318, %r1314, %r1317;
	st.shared.u32 	[%r53], %r1318;
	ld.shared.u32 	%r1319, [%r64];
	ld.shared.u32 	%r1320, [%r100+232];
	ld.shared.u32 	%r1321, [%r1303];
	add.s32 	%r1322, %r1321, %r1320;
	min.s32 	%r1323, %r1319, %r1322;
	st.shared.u32 	[%r64], %r1323;
	bar.sync 	0;
	add.s32 	%r1324, %r1303, %r105;
	ld.shared.u32 	%r1325, [%r28];
	ld.shared.u32 	%r1326, [%r76+236];
	ld.shared.u32 	%r1327, [%r1324];
	add.s32 	%r1328, %r1327, %r1326;
	min.s32 	%r1329, %r1325, %r1328;
	st.shared.u32 	[%r28], %r1329;
	ld.shared.u32 	%r1330, [%r41];
	ld.shared.u32 	%r1331, [%r84+236];
	ld.shared.u32 	%r1332, [%r1324];
	add.s32 	%r1333, %r1332, %r1331;
	min.s32 	%r1334, %r1330, %r1333;
	st.shared.u32 	[%r41], %r1334;
	ld.shared.u32 	%r1335, [%r53];
	ld.shared.u32 	%r1336, [%r92+236];
	ld.shared.u32 	%r1337, [%r1324];
	add.s32 	%r1338, %r1337, %r1336;
	min.s32 	%r1339, %r1335, %r1338;
	st.shared.u32 	[%r53], %r1339;
	ld.shared.u32 	%r1340, [%r64];
	ld.shared.u32 	%r1341, [%r100+236];
	ld.shared.u32 	%r1342, [%r1324];
	add.s32 	%r1343, %r1342, %r1341;
	min.s32 	%r1344, %r1340, %r1343;
	st.shared.u32 	[%r64], %r1344;
	bar.sync 	0;
	add.s32 	%r1345, %r1324, %r105;
	ld.shared.u32 	%r1346, [%r28];
	ld.shared.u32 	%r1347, [%r76+240];
	ld.shared.u32 	%r1348, [%r1345];
	add.s32 	%r1349, %r1348, %r1347;
	min.s32 	%r1350, %r1346, %r1349;
	st.shared.u32 	[%r28], %r1350;
	ld.shared.u32 	%r1351, [%r41];
	ld.shared.u32 	%r1352, [%r84+240];
	ld.shared.u32 	%r1353, [%r1345];
	add.s32 	%r1354, %r1353, %r1352;
	min.s32 	%r1355, %r1351, %r1354;
	st.shared.u32 	[%r41], %r1355;
	ld.shared.u32 	%r1356, [%r53];
	ld.shared.u32 	%r1357, [%r92+240];
	ld.shared.u32 	%r1358, [%r1345];
	add.s32 	%r1359, %r1358, %r1357;
	min.s32 	%r1360, %r1356, %r1359;
	st.shared.u32 	[%r53], %r1360;
	ld.shared.u32 	%r1361, [%r64];
	ld.shared.u32 	%r1362, [%r100+240];
	ld.shared.u32 	%r1363, [%r1345];
	add.s32 	%r1364, %r1363, %r1362;
	min.s32 	%r1365, %r1361, %r1364;
	st.shared.u32 	[%r64], %r1365;
	bar.sync 	0;
	add.s32 	%r1366, %r1345, %r105;
	ld.shared.u32 	%r1367, [%r28];
	ld.shared.u32 	%r1368, [%r76+244];
	ld.shared.u32 	%r1369, [%r1366];
	add.s32 	%r1370, %r1369, %r1368;
	min.s32 	%r1371, %r1367, %r1370;
	st.shared.u32 	[%r28], %r1371;
	ld.shared.u32 	%r1372, [%r41];
	ld.shared.u32 	%r1373, [%r84+244];
	ld.shared.u32 	%r1374, [%r1366];
	add.s32 	%r1375, %r1374, %r1373;
	min.s32 	%r1376, %r1372, %r1375;
	st.shared.u32 	[%r41], %r1376;
	ld.shared.u32 	%r1377, [%r53];
	ld.shared.u32 	%r1378, [%r92+244];
	ld.shared.u32 	%r1379, [%r1366];
	add.s32 	%r1380, %r1379, %r1378;
	min.s32 	%r1381, %r1377, %r1380;
	st.shared.u32 	[%r53], %r1381;
	ld.shared.u32 	%r1382, [%r64];
	ld.shared.u32 	%r1383, [%r100+244];
	ld.shared.u32 	%r1384, [%r1366];
	add.s32 	%r1385, %r1384, %r1383;
	min.s32 	%r1386, %r1382, %r1385;
	st.shared.u32 	[%r64], %r1386;
	bar.sync 	0;
	add.s32 	%r1387, %r1366, %r105;
	ld.shared.u32 	%r1388, [%r28];
	ld.shared.u32 	%r1389, [%r76+248];
	ld.shared.u32 	%r1390, [%r1387];
	add.s32 	%r1391, %r1390, %r1389;
	min.s32 	%r1392, %r1388, %r1391;
	st.shared.u32 	[%r28], %r1392;
	ld.shared.u32 	%r1393, [%r41];
	ld.shared.u32 	%r1394, [%r84+248];
	ld.shared.u32 	%r1395, [%r1387];
	add.s32 	%r1396, %r1395, %r1394;
	min.s32 	%r1397, %r1393, %r1396;
	st.shared.u32 	[%r41], %r1397;
	ld.shared.u32 	%r1398, [%r53];
	ld.shared.u32 	%r1399, [%r92+248];
	ld.shared.u32 	%r1400, [%r1387];
	add.s32 	%r1401, %r1400, %r1399;
	min.s32 	%r1402, %r1398, %r1401;
	st.shared.u32 	[%r53], %r1402;
	ld.shared.u32 	%r1403, [%r64];
	ld.shared.u32 	%r1404, [%r100+248];
	ld.shared.u32 	%r1405, [%r1387];
	add.s32 	%r1406, %r1405, %r1404;
	min.s32 	%r1407, %r1403, %r1406;
	st.shared.u32 	[%r64], %r1407;
	bar.sync 	0;
	add.s32 	%r1408, %r1387, %r105;
	ld.shared.u32 	%r1409, [%r28];
	ld.shared.u32 	%r1410, [%r76+252];
	ld.shared.u32 	%r1411, [%r1408];
	add.s32 	%r1412, %r1411, %r1410;
	min.s32 	%r1413, %r1409, %r1412;
	st.shared.u32 	[%r28], %r1413;
	ld.shared.u32 	%r1414, [%r41];
	ld.shared.u32 	%r1415, [%r84+252];
	ld.shared.u32 	%r1416, [%r1408];
	add.s32 	%r1417, %r1416, %r1415;
	min.s32 	%r1418, %r1414, %r1417;
	st.shared.u32 	[%r41], %r1418;
	ld.shared.u32 	%r1419, [%r53];
	ld.shared.u32 	%r1420, [%r92+252];
	ld.shared.u32 	%r1421, [%r1408];
	add.s32 	%r1422, %r1421, %r1420;
	min.s32 	%r1423, %r1419, %r1422;
	st.shared.u32 	[%r53], %r1423;
	ld.shared.u32 	%r1424, [%r64];
	ld.shared.u32 	%r1425, [%r100+252];
	ld.shared.u32 	%r1426, [%r1408];
	add.s32 	%r1427, %r1426, %r1425;
	min.s32 	%r1428, %r1424, %r1427;
	st.shared.u32 	[%r64], %r1428;
	ld.shared.u32 	%r1429, [%r28];
	st.global.u32 	[%rd4], %r1429;
	ld.shared.u32 	%r1430, [%r41];
	st.global.u32 	[%rd8], %r1430;
	ld.shared.u32 	%r1431, [%r53];
	st.global.u32 	[%rd12], %r1431;
	st.global.u32 	[%rd16], %r1428;
	ret;

}
	// .globl	_Z6phase3iiiPiiii
.visible .entry _Z6phase3iiiPiiii(
	.param .u32 _Z6phase3iiiPiiii_param_0,
	.param .u32 _Z6phase3iiiPiiii_param_1,
	.param .u32 _Z6phase3iiiPiiii_param_2,
	.param .u64 .ptr .align 1 _Z6phase3iiiPiiii_param_3,
	.param .u32 _Z6phase3iiiPiiii_param_4,
	.param .u32 _Z6phase3iiiPiiii_param_5,
	.param .u32 _Z6phase3iiiPiiii_param_6
)
{
	.reg .pred 	%p<4>;
	.reg .b32 	%r<826>;
	.reg .b64 	%rd<19>;
	// demoted variable
	.shared .align 4 .b8 _ZZ6phase3iiiPiiiiE10shared_mem[32768];
	ld.param.u32 	%r2, [_Z6phase3iiiPiiii_param_0];
	ld.param.u32 	%r3, [_Z6phase3iiiPiiii_param_1];
	ld.param.u32 	%r4, [_Z6phase3iiiPiiii_param_2];
	ld.param.u64 	%rd1, [_Z6phase3iiiPiiii_param_3];
	ld.param.u32 	%r5, [_Z6phase3iiiPiiii_param_5];
	ld.param.u32 	%r6, [_Z6phase3iiiPiiii_param_6];
	mov.u32 	%r7, %ctaid.y;
	shr.u32 	%r8, %r6, 31;
	add.s32 	%r9, %r6, %r8;
	shr.s32 	%r10, %r9, 1;
	mad.lo.s32 	%r11, %r10, %r5, %r7;
	setp.ge.s32 	%p1, %r11, %r3;
	selp.u32 	%r12, 1, 0, %p1;
	add.s32 	%r1, %r11, %r12;
	setp.ge.s32 	%p2, %r1, %r6;
	@%p2 bra 	$L__BB2_2;
	mul.lo.s32 	%r13, %r3, %r2;
	cvta.to.global.u64 	%rd2, %rd1;
	shl.b32 	%r14, %r1, 6;
	mov.u32 	%r15, %tid.y;
	add.s32 	%r16, %r14, %r15;
	mov.u32 	%r17, %ctaid.x;
	setp.ge.u32 	%p3, %r17, %r3;
	selp.u32 	%r18, 1, 0, %p3;
	add.s32 	%r19, %r17, %r18;
	shl.b32 	%r20, %r19, 6;
	mov.u32 	%r21, %tid.x;
	add.s32 	%r22, %r20, %r21;
	mul.lo.s32 	%r23, %r16, %r4;
	add.s32 	%r24, %r23, %r22;
	mul.wide.s32 	%rd3, %r24, 4;
	add.s64 	%rd4, %rd2, %rd3;
	ld.global.u32 	%r25, [%rd4];
	ld.global.u32 	%r26, [%rd4+128];
	shl.b32 	%r27, %r4, 5;
	add.s32 	%r28, %r23, %r27;
	add.s32 	%r29, %r28, %r22;
	mul.wide.s32 	%rd5, %r29, 4;
	add.s64 	%rd6, %rd2, %rd5;
	ld.global.u32 	%r30, [%rd6];
	ld.global.u32 	%r31, [%rd6+128];
	add.s32 	%r32, %r13, %r21;
	add.s32 	%r33, %r32, %r23;
	mul.wide.u32 	%rd7, %r33, 4;
	add.s64 	%rd8, %rd2, %rd7;
	ld.global.u32 	%r34, [%rd8];
	shl.b32 	%r35, %r15, 6;
	add.s32 	%r36, %r35, %r21;
	shl.b32 	%r37, %r36, 2;
	mov.u32 	%r38, _ZZ6phase3iiiPiiiiE10shared_mem;
	add.s32 	%r39, %r38, %r37;
	st.shared.u32 	[%r39], %r34;
	add.s32 	%r40, %r33, 32;
	mul.wide.u32 	%rd9, %r40, 4;
	add.s64 	%rd10, %rd2, %rd9;
	ld.global.u32 	%r41, [%rd10];
	st.shared.u32 	[%r39+128], %r41;
	add.s32 	%r42, %r15, %r13;
	mad.lo.s32 	%r43, %r42, %r4, %r22;
	mul.wide.s32 	%rd11, %r43, 4;
	add.s64 	%rd12, %rd2, %rd11;
	ld.global.u32 	%r44, [%rd12];
	st.shared.u32 	[%r39+16384], %r44;
	ld.global.u32 	%r45, [%rd12+128];
	st.shared.u32 	[%r39+16512], %r45;
	add.s32 	%r46, %r32, %r28;
	mul.wide.u32 	%rd13, %r46, 4;
	add.s64 	%rd14, %rd2, %rd13;
	ld.global.u32 	%r47, [%rd14];
	st.shared.u32 	[%r39+8192], %r47;
	add.s32 	%r48, %r46, 32;
	mul.wide.u32 	%rd15, %r48, 4;
	add.s64 	%rd16, %rd2, %rd15;
	ld.global.u32 	%r49, [%rd16];
	st.shared.u32 	[%r39+8320], %r49;
	add.s32 	%r50, %r42, 32;
	mad.lo.s32 	%r51, %r50, %r4, %r22;
	mul.wide.s32 	%rd17, %r51, 4;
	add.s64 	%rd18, %rd2, %rd17;
	ld.global.u32 	%r52, [%rd18];
	st.shared.u32 	[%r39+24576], %r52;
	ld.global.u32 	%r53, [%rd18+128];
	st.shared.u32 	[%r39+24704], %r53;
	bar.sync 	0;
	shl.b32 	%r54, %r15, 8;
	add.s32 	%r55, %r38, %r54;
	ld.shared.u32 	%r56, [%r55];
	shl.b32 	%r57, %r21, 2;
	add.s32 	%r58, %r38, %r57;
	ld.shared.u32 	%r59, [%r58+16384];
	add.s32 	%r60, %r59, %r56;
	ld.shared.u32 	%r61, [%r58+16512];
	add.s32 	%r62, %r61, %r56;
	ld.shared.u32 	%r63, [%r55+8192];
	add.s32 	%r64, %r59, %r63;
	add.s32 	%r65, %r61, %r63;
	min.s32 	%r66, %r25, %r60;
	min.s32 	%r67, %r26, %r62;
	min.s32 	%r68, %r30, %r64;
	min.s32 	%r69, %r31, %r65;
	ld.shared.u32 	%r70, [%r55+4];
	ld.shared.u32 	%r71, [%r58+16640];
	add.s32 	%r72, %r71, %r70;
	ld.shared.u32 	%r73, [%r58+16768];
	add.s32 	%r74, %r73, %r70;
	ld.shared.u32 	%r75, [%r55+8196];
	add.s32 	%r76, %r71, %r75;
	add.s32 	%r77, %r73, %r75;
	min.s32 	%r78, %r66, %r72;
	min.s32 	%r79, %r67, %r74;
	min.s32 	%r80, %r68, %r76;
	min.s32 	%r81, %r69, %r77;
	ld.shared.u32 	%r82, [%r55+8];
	ld.shared.u32 	%r83, [%r58+16896];
	add.s32 	%r84, %r83, %r82;
	ld.shared.u32 	%r85, [%r58+17024];
	add.s32 	%r86, %r85, %r82;
	ld.shared.u32 	%r87, [%r55+8200];
	add.s32 	%r88, %r83, %r87;
	add.s32 	%r89, %r85, %r87;
	min.s32 	%r90, %r78, %r84;
	min.s32 	%r91, %r79, %r86;
	min.s32 	%r92, %r80, %r88;
	min.s32 	%r93, %r81, %r89;
	ld.shared.u32 	%r94, [%r55+12];
	ld.shared.u32 	%r95, [%r58+17152];
	add.s32 	%r96, %r95, %r94;
	ld.shared.u32 	%r97, [%r58+17280];
	add.s32 	%r98, %r97, %r94;
	ld.shared.u32 	%r99, [%r55+8204];
	add.s32 	%r100, %r95, %r99;
	add.s32 	%r101, %r97, %r99;
	min.s32 	%r102, %r90, %r96;
	min.s32 	%r103, %r91, %r98;
	min.s32 	%r104, %r92, %r100;
	min.s32 	%r105, %r93, %r101;
	ld.shared.u32 	%r106, [%r55+16];
	ld.shared.u32 	%r107, [%r58+17408];
	add.s32 	%r108, %r107, %r106;
	ld.shared.u32 	%r109, [%r58+17536];
	add.s32 	%r110, %r109, %r106;
	ld.shared.u32 	%r111, [%r55+8208];
	add.s32 	%r112, %r107, %r111;
	add.s32 	%r113, %r109, %r111;
	min.s32 	%r114, %r102, %r108;
	min.s32 	%r115, %r103, %r110;
	min.s32 	%r116, %r104, %r112;
	min.s32 	%r117, %r105, %r113;
	ld.shared.u32 	%r118, [%r55+20];
	ld.shared.u32 	%r119, [%r58+17664];
	add.s32 	%r120, %r119, %r118;
	ld.shared.u32 	%r121, [%r58+17792];
	add.s32 	%r122, %r121, %r118;
	ld.shared.u32 	%r123, [%r55+8212];
	add.s32 	%r124, %r119, %r123;
	add.s32 	%r125, %r121, %r123;
	min.s32 	%r126, %r114, %r120;
	min.s32 	%r127, %r115, %r122;
	min.s32 	%r128, %r116, %r124;
	min.s32 	%r129, %r117, %r125;
	ld.shared.u32 	%r130, [%r55+24];
	ld.shared.u32 	%r131, [%r58+17920];
	add.s32 	%r132, %r131, %r130;
	ld.shared.u32 	%r133, [%r58+18048];
	add.s32 	%r134, %r133, %r130;
	ld.shared.u32 	%r135, [%r55+8216];
	add.s32 	%r136, %r131, %r135;
	add.s32 	%r137, %r133, %r135;
	min.s32 	%r138, %r126, %r132;
	min.s32 	%r139, %r127, %r134;
	min.s32 	%r140, %r128, %r136;
	min.s32 	%r141, %r129, %r137;
	ld.shared.u32 	%r142, [%r55+28];
	ld.shared.u32 	%r143, [%r58+18176];
	add.s32 	%r144, %r143, %r142;
	ld.shared.u32 	%r145, [%r58+18304];
	add.s32 	%r146, %r145, %r142;
	ld.shared.u32 	%r147, [%r55+8220];
	add.s32 	%r148, %r143, %r147;
	add.s32 	%r149, %r145, %r147;
	min.s32 	%r150, %r138, %r144;
	min.s32 	%r151, %r139, %r146;
	min.s32 	%r152, %r140, %r148;
	min.s32 	%r153, %r141, %r149;
	ld.shared.u32 	%r154, [%r55+32];
	ld.shared.u32 	%r155, [%r58+18432];
	add.s32 	%r156, %r155, %r154;
	ld.shared.u32 	%r157, [%r58+18560];
	add.s32 	%r158, %r157, %r154;
	ld.shared.u32 	%r159, [%r55+8224];
	add.s32 	%r160, %r155, %r159;
	add.s32 	%r161, %r157, %r159;
	min.s32 	%r162, %r150, %r156;
	min.s32 	%r163, %r151, %r158;
	min.s32 	%r164, %r152, %r160;
	min.s32 	%r165, %r153, %r161;
	ld.shared.u32 	%r166, [%r55+36];
	ld.shared.u32 	%r167, [%r58+18688];
	add.s32 	%r168, %r167, %r166;
	ld.shared.u32 	%r169, [%r58+18816];
	add.s32 	%r170, %r169, %r166;
	ld.shared.u32 	%r171, [%r55+8228];
	add.s32 	%r172, %r167, %r171;
	add.s32 	%r173, %r169, %r171;
	min.s32 	%r174, %r162, %r168;
	min.s32 	%r175, %r163, %r170;
	min.s32 	%r176, %r164, %r172;
	min.s32 	%r177, %r165, %r173;
	ld.shared.u32 	%r178, [%r55+40];
	ld.shared.u32 	%r179, [%r58+18944];
	add.s32 	%r180, %r179, %r178;
	ld.shared.u32 	%r181, [%r58+19072];
	add.s32 	%r182, %r181, %r178;
	ld.shared.u32 	%r183, [%r55+8232];
	add.s32 	%r184, %r179, %r183;
	add.s32 	%r185, %r181, %r183;
	min.s32 	%r186, %r174, %r180;
	min.s32 	%r187, %r175, %r182;
	min.s32 	%r188, %r176, %r184;
	min.s32 	%r189, %r177, %r185;
	ld.shared.u32 	%r190, [%r55+44];
	ld.shared.u32 	%r191, [%r58+19200];
	add.s32 	%r192, %r191, %r190;
	ld.shared.u32 	%r193, [%r58+19328];
	add.s32 	%r194, %r193, %r190;
	ld.shared.u32 	%r195, [%r55+8236];
	add.s32 	%r196, %r191, %r195;
	add.s32 	%r197, %r193, %r195;
	min.s32 	%r198, %r186, %r192;
	min.s32 	%r199, %r187, %r194;
	min.s32 	%r200, %r188, %r196;
	min.s32 	%r201, %r189, %r197;
	ld.shared.u32 	%r202, [%r55+48];
	ld.shared.u32 	%r203, [%r58+19456];
	add.s32 	%r204, %r203, %r202;
	ld.shared.u32 	%r205, [%r58+19584];
	add.s32 	%r206, %r205, %r202;
	ld.shared.u32 	%r207, [%r55+8240];
	add.s32 	%r208, %r203, %r207;
	add.s32 	%r209, %r205, %r207;
	min.s32 	%r210, %r198, %r204;
	min.s32 	%r211, %r199, %r206;
	min.s32 	%r212, %r200, %r208;
	min.s32 	%r213, %r201, %r209;
	ld.shared.u32 	%r214, [%r55+52];
	ld.shared.u32 	%r215, [%r58+19712];
	add.s32 	%r216, %r215, %r214;
	ld.shared.u32 	%r217, [%r58+19840];
	add.s32 	%r218, %r217, %r214;
	ld.shared.u32 	%r219, [%r55+8244];
	add.s32 	%r220, %r215, %r219;
	add.s32 	%r221, %r217, %r219;
	min.s32 	%r222, %r210, %r216;
	min.s32 	%r223, %r211, %r218;
	min.s32 	%r224, %r212, %r220;
	min.s32 	%r225, %r213, %r221;
	ld.shared.u32 	%r226, [%r55+56];
	ld.shared.u32 	%r227, [%r58+19968];
	add.s32 	%r228, %r227, %r226;
	ld.shared.u32 	%r229, [%r58+20096];
	add.s32 	%r230, %r229, %r226;
	ld.shared.u32 	%r231, [%r55+8248];
	add.s32 	%r232, %r227, %r231;
	add.s32 	%r233, %r229, %r231;
	min.s32 	%r234, %r222, %r228;
	min.s32 	%r235, %r223, %r230;
	min.s32 	%r236, %r224, %r232;
	min.s32 	%r237, %r225, %r233;
	ld.shared.u32 	%r238, [%r55+60];
	ld.shared.u32 	%r239, [%r58+20224];
	add.s32 	%r240, %r239, %r238;
	ld.shared.u32 	%r241, [%r58+20352];
	add.s32 	%r242, %r241, %r238;
	ld.shared.u32 	%r243, [%r55+8252];
	add.s32 	%r244, %r239, %r243;
	add.s32 	%r245, %r241, %r243;
	min.s32 	%r246, %r234, %r240;
	min.s32 	%r247, %r235, %r242;
	min.s32 	%r248, %r236, %r244;
	min.s32 	%r249, %r237, %r245;
	ld.shared.u32 	%r250, [%r55+64];
	ld.shared.u32 	%r251, [%r58+20480];
	add.s32 	%r252, %r251, %r250;
	ld.shared.u32 	%r253, [%r58+20608];
	add.s32 	%r254, %r253, %r250;
	ld.shared.u32 	%r255, [%r55+8256];
	add.s32 	%r256, %r251, %r255;
	add.s32 	%r257, %r253, %r255;
	min.s32 	%r258, %r246, %r252;
	min.s32 	%r259, %r247, %r254;
	min.s32 	%r260, %r248, %r256;
	min.s32 	%r261, %r249, %r257;
	ld.shared.u32 	%r262, [%r55+68];
	ld.shared.u32 	%r263, [%r58+20736];
	add.s32 	%r264, %r263, %r262;
	ld.shared.u32 	%r265, [%r58+20864];
	add.s32 	%r266, %r265, %r262;
	ld.shared.u32 	%r267, [%r55+8260];
	add.s32 	%r268, %r263, %r267;
	add.s32 	%r269, %r265, %r267;
	min.s32 	%r270, %r258, %r264;
	min.s32 	%r271, %r259, %r266;
	min.s32 	%r272, %r260, %r268;
	min.s32 	%r273, %r261, %r269;
	ld.shared.u32 	%r274, [%r55+72];
	ld.shared.u32 	%r275, [%r58+20992];
	add.s32 	%r276, %r275, %r274;
	ld.shared.u32 	%r277, [%r58+21120];
	add.s32 	%r278, %r277, %r274;
	ld.shared.u32 	%r279, [%r55+8264];
	add.s32 	%r280, %r275, %r279;
	add.s32 	%r281, %r277, %r279;
	min.s32 	%r282, %r270, %r276;
	min.s32 	%r283, %r271, %r278;
	min.s32 	%r284, %r272, %r280;
	min.s32 	%r285, %r273, %r281;
	ld.shared.u32 	%r286, [%r55+76];
	ld.shared.u32 	%r287, [%r58+21248];
	add.s32 	%r288, %r287, %r286;
	ld.shared.u32 	%r289, [%r58+21376];
	add.s32 	%r290, %r289, %r286;
	ld.shared.u32 	%r291, [%r55+8268];
	add.s32 	%r292, %r287, %r291;
	add.s32 	%r293, %r289, %r291;
	min.s32 	%r294, %r282, %r288;
	min.s32 	%r295, %r283, %r290;
	min.s32 	%r296, %r284, %r292;
	min.s32 	%r297, %r285, %r293;
	ld.shared.u32 	%r298, [%r55+80];
	ld.shared.u32 	%r299, [%r58+21504];
	add.s32 	%r300, %r299, %r298;
	ld.shared.u32 	%r301, [%r58+21632];
	add.s32 	%r302, %r301, %r298;
	ld.shared.u32 	%r303, [%r55+8272];
	add.s32 	%r304, %r299, %r303;
	add.s32 	%r305, %r301, %r303;
	min.s32 	%r306, %r294, %r300;
	min.s32 	%r307, %r295, %r302;
	min.s32 	%r308, %r296, %r304;
	min.s32 	%r309, %r297, %r305;
	ld.shared.u32 	%r310, [%r55+84];
	ld.shared.u32 	%r311, [%r58+21760];
	add.s32 	%r312, %r311, %r310;
	ld.shared.u32 	%r313, [%r58+21888];
	add.s32 	%r314, %r313, %r310;
	ld.shared.u32 	%r315, [%r55+8276];
	add.s32 	%r316, %r311, %r315;
	add.s32 	%r317, %r313, %r315;
	min.s32 	%r318, %r306, %r312;
	min.s32 	%r319, %r307, %r314;
	min.s32 	%r320, %r308, %r316;
	min.s32 	%r321, %r309, %r317;
	ld.shared.u32 	%r322, [%r55+88];
	ld.shared.u32 	%r323, [%r58+22016];
	add.s32 	%r324, %r323, %r322;
	ld.shared.u32 	%r325, [%r58+22144];
	add.s32 	%r326, %r325, %r322;
	ld.shared.u32 	%r327, [%r55+8280];
	add.s32 	%r328, %r323, %r327;
	add.s32 	%r329, %r325, %r327;
	min.s32 	%r330, %r318, %r324;
	min.s32 	%r331, %r319, %r326;
	min.s32 	%r332, %r320, %r328;
	min.s32 	%r333, %r321, %r329;
	ld.shared.u32 	%r334, [%r55+92];
	ld.shared.u32 	%r335, [%r58+22272];
	add.s32 	%r336, %r335, %r334;
	ld.shared.u32 	%r337, [%r58+22400];
	add.s32 	%r338, %r337, %r334;
	ld.shared.u32 	%r339, [%r55+8284];
	add.s32 	%r340, %r335, %r339;
	add.s32 	%r341, %r337, %r339;
	min.s32 	%r342, %r330, %r336;
	min.s32 	%r343, %r331, %r338;
	min.s32 	%r344, %r332, %r340;
	min.s32 	%r345, %r333, %r341;
	ld.shared.u32 	%r346, [%r55+96];
	ld.shared.u32 	%r347, [%r58+22528];
	add.s32 	%r348, %r347, %r346;
	ld.shared.u32 	%r349, [%r58+22656];
	add.s32 	%r350, %r349, %r346;
	ld.shared.u32 	%r351, [%r55+8288];
	add.s32 	%r352, %r347, %r351;
	add.s32 	%r353, %r349, %r351;
	min.s32 	%r354, %r342, %r348;
	min.s32 	%r355, %r343, %r350;
	min.s32 	%r356, %r344, %r352;
	min.s32 	%r357, %r345, %r353;
	ld.shared.u32 	%r358, [%r55+100];
	ld.shared.u32 	%r359, [%r58+22784];
	add.s32 	%r360, %r359, %r358;
	ld.shared.u32 	%r361, [%r58+22912];
	add.s32 	%r362, %r361, %r358;
	ld.shared.u32 	%r363, [%r55+8292];
	add.s32 	%r364, %r359, %r363;
	add.s32 	%r365, %r361, %r363;
	min.s32 	%r366, %r354, %r360;
	min.s32 	%r367, %r355, %r362;
	min.s32 	%r368, %r356, %r364;
	min.s32 	%r369, %r357, %r365;
	ld.shared.u32 	%r370, [%r55+104];
	ld.shared.u32 	%r371, [%r58+23040];
	add.s32 	%r372, %r371, %r370;
	ld.shared.u32 	%r373, [%r58+23168];
	add.s32 	%r374, %r373, %r370;
	ld.shared.u32 	%r375, [%r55+8296];
	add.s32 	%r376, %r371, %r375;
	add.s32 	%r377, %r373, %r375;
	min.s32 	%r378, %r366, %r372;
	min.s32 	%r379, %r367, %r374;
	min.s32 	%r380, %r368, %r376;
	min.s32 	%r381, %r369, %r377;
	ld.shared.u32 	%r382, [%r55+108];
	ld.shared.u32 	%r383, [%r58+23296];
	add.s32 	%r384, %r383, %r382;
	ld.shared.u32 	%r385, [%r58+23424];
	add.s32 	%r386, %r385, %r382;
	ld.shared.u32 	%r387, [%r55+8300];
	add.s32 	%r388, %r383, %r387;
	add.s32 	%r389, %r385, %r387;
	min.s32 	%r390, %r378, %r384;
	min.s32 	%r391, %r379, %r386;
	min.s32 	%r392, %r380, %r388;
	min.s32 	%r393, %r381, %r389;
	ld.shared.u32 	%r394, [%r55+112];
	ld.shared.u32 	%r395, [%r58+23552];
	add.s32 	%r396, %r395, %r394;
	ld.shared.u32 	%r397, [%r58+23680];
	add.s32 	%r398, %r397, %r394;
	ld.shared.u32 	%r399, [%r55+8304];
	add.s32 	%r400, %r395, %r399;
	add.s32 	%r401, %r397, %r399;
	min.s32 	%r402, %r390, %r396;
	min.s32 	%r403, %r391, %r398;
	min.s32 	%r404, %r392, %r400;
	min.s32 	%r405, %r393, %r401;
	ld.shared.u32 	%r406, [%r55+116];
	ld.shared.u32 	%r407, [%r58+23808];
	add.s32 	%r408, %r407, %r406;
	ld.shared.u32 	%r409, [%r58+23936];
	add.s32 	%r410, %r409, %r406;
	ld.shared.u32 	%r411, [%r55+8308];
	add.s32 	%r412, %r407, %r411;
	add.s32 	%r413, %r409, %r411;
	min.s32 	%r414, %r402, %r408;
	min.s32 	%r415, %r403, %r410;
	min.s32 	%r416, %r404, %r412;
	min.s32 	%r417, %r405, %r413;
	ld.shared.u32 	%r418, [%r55+120];
	ld.shared.u32 	%r419, [%r58+24064];
	add.s32 	%r420, %r419, %r418;
	ld.shared.u32 	%r421, [%r58+24192];
	add.s32 	%r422, %r421, %r418;
	ld.shared.u32 	%r423, [%r55+8312];
	add.s32 	%r424, %r419, %r423;
	add.s32 	%r425, %r421, %r423;
	min.s32 	%r426, %r414, %r420;
	min.s32 	%r427, %r415, %r422;
	min.s32 	%r428, %r416, %r424;
	min.s32 	%r429, %r417, %r425;
	ld.shared.u32 	%r430, [%r55+124];
	ld.shared.u32 	%r431, [%r58+24320];
	add.s32 	%r432, %r431, %r430;
	ld.shared.u32 	%r433, [%r58+24448];
	add.s32 	%r434, %r433, %r430;
	ld.shared.u32 	%r435, [%r55+8316];
	add.s32 	%r436, %r431, %r435;
	add.s32 	%r437, %r433, %r435;
	min.s32 	%r438, %r426, %r432;
	min.s32 	%r439, %r427, %r434;
	min.s32 	%r440, %r428, %r436;
	min.s32 	%r441, %r429, %r437;
	ld.shared.u32 	%r442, [%r55+128];
	ld.shared.u32 	%r443, [%r58+24576];
	add.s32 	%r444, %r443, %r442;
	ld.shared.u32 	%r445, [%r58+24704];
	add.s32 	%r446, %r445, %r442;
	ld.shared.u32 	%r447, [%r55+8320];
	add.s32 	%r448, %r443, %r447;
	add.s32 	%r449, %r445, %r447;
	min.s32 	%r450, %r438, %r444;
	min.s32 	%r451, %r439, %r446;
	min.s32 	%r452, %r440, %r448;
	min.s32 	%r453, %r441, %r449;
	ld.shared.u32 	%r454, [%r55+132];
	ld.shared.u32 	%r455, [%r58+24832];
	add.s32 	%r456, %r455, %r454;
	ld.shared.u32 	%r457, [%r58+24960];
	add.s32 	%r458, %r457, %r454;
	ld.shared.u32 	%r459, [%r55+8324];
	add.s32 	%r460, %r455, %r459;
	add.s32 	%r461, %r457, %r459;
	min.s32 	%r462, %r450, %r456;
	min.s32 	%r463, %r451, %r458;
	min.s32 	%r464, %r452, %r460;
	min.s32 	%r465, %r453, %r461;
	ld.shared.u32 	%r466, [%r55+136];
	ld.shared.u32 	%r467, [%r58+25088];
	add.s32 	%r468, %r467, %r466;
	ld.shared.u32 	%r469, [%r58+25216];
	add.s32 	%r470, %r469, %r466;
	ld.shared.u32 	%r471, [%r55+8328];
	add.s32 	%r472, %r467, %r471;
	add.s32 	%r473, %r469, %r471;
	min.s32 	%r474, %r462, %r468;
	min.s32 	%r475, %r463, %r470;
	min.s32 	%r476, %r464, %r472;
	min.s32 	%r477, %r465, %r473;
	ld.shared.u32 	%r478, [%r55+140];
	ld.shared.u32 	%r479, [%r58+25344];
	add.s32 	%r480, %r479, %r478;
	ld.shared.u32 	%r481, [%r58+25472];
	add.s32 	%r482, %r481, %r478;
	ld.shared.u32 	%r483, [%r55+8332];
	add.s32 	%r484, %r479, %r483;
	add.s32 	%r485, %r481, %r483;
	min.s32 	%r486, %r474, %r480;
	min.s32 	%r487, %r475, %r482;
	min.s32 	%r488, %r476, %r484;
	min.s32 	%r489, %r477, %r485;
	ld.shared.u32 	%r490, [%r55+144];
	ld.shared.u32 	%r491, [%r58+25600];
	add.s32 	%r492, %r491, %r490;
	ld.shared.u32 	%r493, [%r58+25728];
	add.s32 	%r494, %r493, %r490;
	ld.shared.u32 	%r495, [%r55+8336];
	add.s32 	%r496, %r491, %r495;
	add.s32 	%r497, %r493, %r495;
	min.s32 	%r498, %r486, %r492;
	min.s32 	%r499, %r487, %r494;
	min.s32 	%r500, %r488, %r496;
	min.s32 	%r501, %r489, %r497;
	ld.shared.u32 	%r502, [%r55+148];
	ld.shared.u32 	%r503, [%r58+25856];
	add.s32 	%r504, %r503, %r502;
	ld.shared.u32 	%r505, [%r58+25984];
	add.s32 	%r506, %r505, %r502;
	ld.shared.u32 	%r507, [%r55+8340];
	add.s32 	%r508, %r503, %r507;
	add.s32 	%r509, %r505, %r507;
	min.s32 	%r510, %r498, %r504;
	min.s32 	%r511, %r499, %r506;
	min.s32 	%r512, %r500, %r508;
	min.s32 	%r513, %r501, %r509;
	ld.shared.u32 	%r514, [%r55+152];
	ld.shared.u32 	%r515, [%r58+26112];
	add.s32 	%r516, %r515, %r514;
	ld.shared.u32 	%r517, [%r58+26240];
	add.s32 	%r518, %r517, %r514;
	ld.shared.u32 	%r519, [%r55+8344];
	add.s32 	%r520, %r515, %r519;
	add.s32 	%r521, %r517, %r519;
	min.s32 	%r522, %r510, %r516;
	min.s32 	%r523, %r511, %r518;
	min.s32 	%r524, %r512, %r520;
	min.s32 	%r525, %r513, %r521;
	ld.shared.u32 	%r526, [%r55+156];
	ld.shared.u32 	%r527, [%r58+26368];
	add.s32 	%r528, %r527, %r526;
	ld.shared.u32 	%r529, [%r58+26496];
	add.s32 	%r530, %r529, %r526;
	ld.shared.u32 	%r531, [%r55+8348];
	add.s32 	%r532, %r527, %r531;
	add.s32 	%r533, %r529, %r531;
	min.s32 	%r534, %r522, %r528;
	min.s32 	%r535, %r523, %r530;
	min.s32 	%r536, %r524, %r532;
	min.s32 	%r537, %r525, %r533;
	ld.shared.u32 	%r538, [%r55+160];
	ld.shared.u32 	%r539, [%r58+26624];
	add.s32 	%r540, %r539, %r538;
	ld.shared.u32 	%r541, [%r58+26752];
	add.s32 	%r542, %r541, %r538;
	ld.shared.u32 	%r543, [%r55+8352];
	add.s32 	%r544, %r539, %r543;
	add.s32 	%r545, %r541, %r543;
	min.s32 	%r546, %r534, %r540;
	min.s32 	%r547, %r535, %r542;
	min.s32 	%r548, %r536, %r544;
	min.s32 	%r549, %r537, %r545;
	ld.shared.u32 	%r550, [%r55+164];
	ld.shared.u32 	%r551, [%r58+26880];
	add.s32 	%r552, %r551, %r550;
	ld.shared.u32 	%r553, [%r58+27008];
	add.s32 	%r554, %r553, %r550;
	ld.shared.u32 	%r555, [%r55+8356];
	add.s32 	%r556, %r551, %r555;
	add.s32 	%r557, %r553, %r555;
	min.s32 	%r558, %r546, %r552;
	min.s32 	%r559, %r547, %r554;
	min.s32 	%r560, %r548, %r556;
	min.s32 	%r561, %r549, %r557;
	ld.shared.u32 	%r562, [%r55+168];
	ld.shared.u32 	%r563, [%r58+27136];
	add.s32 	%r564, %r563, %r562;
	ld.shared.u32 	%r565, [%r58+27264];
	add.s32 	%r566, %r565, %r562;
	ld.shared.u32 	%r567, [%r55+8360];
	add.s32 	%r568, %r563, %r567;
	add.s32 	%r569, %r565, %r567;
	min.s32 	%r570, %r558, %r564;
	min.s32 	%r571, %r559, %r566;
	min.s32 	%r572, %r560, %r568;
	min.s32 	%r573, %r561, %r569;
	ld.shared.u32 	%r574, [%r55+172];
	ld.shared.u32 	%r575, [%r58+27392];
	add.s32 	%r576, %r575, %r574;
	ld.shared.u32 	%r577, [%r58+27520];
	add.s32 	%r578, %r577, %r574;
	ld.shared.u32 	%r579, [%r55+8364];
	add.s32 	%r580, %r575, %r579;
	add.s32 	%r581, %r577, %r579;
	min.s32 	%r582, %r570, %r576;
	min.s32 	%r583, %r571, %r578;
	min.s32 	%r584, %r572, %r580;
	min.s32 	%r585, %r573, %r581;
	ld.shared.u32 	%r586, [%r55+176];
	ld.shared.u32 	%r587, [%r58+27648];
	add.s32 	%r588, %r587, %r586;
	ld.shared.u32 	%r589, [%r58+27776];
	add.s32 	%r590, %r589, %r586;
	ld.shared.u32 	%r591, [%r55+8368];
	add.s32 	%r592, %r587, %r591;
	add.s32 	%r593, %r589, %r591;
	min.s32 	%r594, %r582, %r588;
	min.s32 	%r595, %r583, %r590;
	min.s32 	%r596, %r584, %r592;
	min.s32 	%r597, %r585, %r593;
	ld.shared.u32 	%r598, [%r55+180];
	ld.shared.u32 	%r599, [%r58+27904];
	add.s32 	%r600, %r599, %r598;
	ld.shared.u32 	%r601, [%r58+28032];
	add.s32 	%r602, %r601, %r598;
	ld.shared.u32 	%r603, [%r55+8372];
	add.s32 	%r604, %r599, %r603;
	add.s32 	%r605, %r601, %r603;
	min.s32 	%r606, %r594, %r600;
	min.s32 	%r607, %r595, %r602;
	min.s32 	%r608, %r596, %r604;
	min.s32 	%r609, %r597, %r605;
	ld.shared.u32 	%r610, [%r55+184];
	ld.shared.u32 	%r611, [%r58+28160];
	add.s32 	%r612, %r611, %r610;
	ld.shared.u32 	%r613, [%r58+28288];
	add.s32 	%r614, %r613, %r610;
	ld.shared.u32 	%r615, [%r55+8376];
	add.s32 	%r616, %r611, %r615;
	add.s32 	%r617, %r613, %r615;
	min.s32 	%r618, %r606, %r612;
	min.s32 	%r619, %r607, %r614;
	min.s32 	%r620, %r608, %r616;
	min.s32 	%r621, %r609, %r617;
	ld.shared.u32 	%r622, [%r55+188];
	ld.shared.u32 	%r623, [%r58+28416];
	add.s32 	%r624, %r623, %r622;
	ld.shared.u32 	%r625, [%r58+28544];
	add.s32 	%r626, %r625, %r622;
	ld.shared.u32 	%r627, [%r55+8380];
	add.s32 	%r628, %r623, %r627;
	add.s32 	%r629, %r625, %r627;
	min.s32 	%r630, %r618, %r624;
	min.s32 	%r631, %r619, %r626;
	min.s32 	%r632, %r620, %r628;
	min.s32 	%r633, %r621, %r629;
	ld.shared.u32 	%r634, [%r55+192];
	ld.shared.u32 	%r635, [%r58+28672];
	add.s32 	%r636, %r635, %r634;
	ld.shared.u32 	%r637, [%r58+28800];
	add.s32 	%r638, %r637, %r634;
	ld.shared.u32 	%r639, [%r55+8384];
	add.s32 	%r640, %r635, %r639;
	add.s32 	%r641, %r637, %r639;
	min.s32 	%r642, %r630, %r636;
	min.s32 	%r643, %r631, %r638;
	min.s32 	%r644, %r632, %r640;
	min.s32 	%r645, %r633, %r641;
	ld.shared.u32 	%r646, [%r55+196];
	ld.shared.u32 	%r647, [%r58+28928];
	add.s32 	%r648, %r647, %r646;
	ld.shared.u32 	%r649, [%r58+29056];
	add.s32 	%r650, %r649, %r646;
	ld.shared.u32 	%r651, [%r55+8388];
	add.s32 	%r652, %r647, %r651;
	add.s32 	%r653, %r649, %r651;
	min.s32 	%r654, %r642, %r648;
	min.s32 	%r655, %r643, %r650;
	min.s32 	%r656, %r644, %r652;
	min.s32 	%r657, %r645, %r653;
	ld.shared.u32 	%r658, [%r55+200];
	ld.shared.u32 	%r659, [%r58+29184];
	add.s32 	%r660, %r659, %r658;
	ld.shared.u32 	%r661, [%r58+29312];
	add.s32 	%r662, %r661, %r658;
	ld.shared.u32 	%r663, [%r55+8392];
	add.s32 	%r664, %r659, %r663;
	add.s32 	%r665, %r661, %r663;
	min.s32 	%r666, %r654, %r660;
	min.s32 	%r667, %r655, %r662;
	min.s32 	%r668, %r656, %r664;
	min.s32 	%r669, %r657, %r665;
	ld.shared.u32 	%r670, [%r55+204];
	ld.shared.u32 	%r671, [%r58+29440];
	add.s32 	%r672, %r671, %r670;
	ld.shared.u32 	%r673, [%r58+29568];
	add.s32 	%r674, %r673, %r670;
	ld.shared.u32 	%r675, [%r55+8396];
	add.s32 	%r676, %r671, %r675;
	add.s32 	%r677, %r673, %r675;
	min.s32 	%r678, %r666, %r672;
	min.s32 	%r679, %r667, %r674;
	min.s32 	%r680, %r668, %r676;
	min.s32 	%r681, %r669, %r677;
	ld.shared.u32 	%r682, [%r55+208];
	ld.shared.u32 	%r683, [%r58+29696];
	add.s32 	%r684, %r683, %r682;
	ld.shared.u32 	%r685, [%r58+29824];
	add.s32 	%r686, %r685, %r682;
	ld.shared.u32 	%r687, [%r55+8400];
	add.s32 	%r688, %r683, %r687;
	add.s32 	%r689, %r685, %r687;
	min.s32 	%r690, %r678, %r684;
	min.s32 	%r691, %r679, %r686;
	min.s32 	%r692, %r680, %r688;
	min.s32 	%r693, %r681, %r689;
	ld.shared.u32 	%r694, [%r55+212];
	ld.shared.u32 	%r695, [%r58+29952];
	add.s32 	%r696, %r695, %r694;
	ld.shared.u32 	%r697, [%r58+30080];
	add.s32 	%r698, %r697, %r694;
	ld.shared.u32 	%r699, [%r55+8404];
	add.s32 	%r700, %r695, %r699;
	add.s32 	%r701, %r697, %r699;
	min.s32 	%r702, %r690, %r696;
	min.s32 	%r703, %r691, %r698;
	min.s32 	%r704, %r692, %r700;
	min.s32 	%r705, %r693, %r701;
	ld.shared.u32 	%r706, [%r55+216];
	ld.shared.u32 	%r707, [%r58+30208];
	add.s32 	%r708, %r707, %r706;
	ld.shared.u32 	%r709, [%r58+30336];
	add.s32 	%r710, %r709, %r706;
	ld.shared.u32 	%r711, [%r55+8408];
	add.s32 	%r712, %r707, %r711;
	add.s32 	%r713, %r709, %r711;
	min.s32 	%r714, %r702, %r708;
	min.s32 	%r715, %r703, %r710;
	min.s32 	%r716, %r704, %r712;
	min.s32 	%r717, %r705, %r713;
	ld.shared.u32 	%r718, [%r55+220];
	ld.shared.u32 	%r719, [%r58+30464];
	add.s32 	%r720, %r719, %r718;
	ld.shared.u32 	%r721, [%r58+30592];
	add.s32 	%r722, %r721, %r718;
	ld.shared.u32 	%r723, [%r55+8412];
	add.s32 	%r724, %r719, %r723;
	add.s32 	%r725, %r721, %r723;
	min.s32 	%r726, %r714, %r720;
	min.s32 	%r727, %r715, %r722;
	min.s32 	%r728, %r716, %r724;
	min.s32 	%r729, %r717, %r725;
	ld.shared.u32 	%r730, [%r55+224];
	ld.shared.u32 	%r731, [%r58+30720];
	add.s32 	%r732, %r731, %r730;
	ld.shared.u32 	%r733, [%r58+30848];
	add.s32 	%r734, %r733, %r730;
	ld.shared.u32 	%r735, [%r55+8416];
	add.s32 	%r736, %r731, %r735;
	add.s32 	%r737, %r733, %r735;
	min.s32 	%r738, %r726, %r732;
	min.s32 	%r739, %r727, %r734;
	min.s32 	%r740, %r728, %r736;
	min.s32 	%r741, %r729, %r737;
	ld.shared.u32 	%r742, [%r55+228];
	ld.shared.u32 	%r743, [%r58+30976];
	add.s32 	%r744, %r743, %r742;
	ld.shared.u32 	%r745, [%r58+31104];
	add.s32 	%r746, %r745, %r742;
	ld.shared.u32 	%r747, [%r55+8420];
	add.s32 	%r748, %r743, %r747;
	add.s32 	%r749, %r745, %r747;
	min.s32 	%r750, %r738, %r744;
	min.s32 	%r751, %r739, %r746;
	min.s32 	%r752, %r740, %r748;
	min.s32 	%r753, %r741, %r749;
	ld.shared.u32 	%r754, [%r55+232];
	ld.shared.u32 	%r755, [%r58+31232];
	add.s32 	%r756, %r755, %r754;
	ld.shared.u32 	%r757, [%r58+31360];
	add.s32 	%r758, %r757, %r754;
	ld.shared.u32 	%r759, [%r55+8424];
	add.s32 	%r760, %r755, %r759;
	add.s32 	%r761, %r757, %r759;
	min.s32 	%r762, %r750, %r756;
	min.s32 	%r763, %r751, %r758;
	min.s32 	%r764, %r752, %r760;
	min.s32 	%r765, %r753, %r761;
	ld.shared.u32 	%r766, [%r55+236];
	ld.shared.u32 	%r767, [%r58+31488];
	add.s32 	%r768, %r767, %r766;
	ld.shared.u32 	%r769, [%r58+31616];
	add.s32 	%r770, %r769, %r766;
	ld.shared.u32 	%r771, [%r55+8428];
	add.s32 	%r772, %r767, %r771;
	add.s32 	%r773, %r769, %r771;
	min.s32 	%r774, %r762, %r768;
	min.s32 	%r775, %r763, %r770;
	min.s32 	%r776, %r764, %r772;
	min.s32 	%r777, %r765, %r773;
	ld.shared.u32 	%r778, [%r55+240];
	ld.shared.u32 	%r779, [%r58+31744];
	add.s32 	%r780, %r779, %r778;
	ld.shared.u32 	%r781, [%r58+31872];
	add.s32 	%r782, %r781, %r778;
	ld.shared.u32 	%r783, [%r55+8432];
	add.s32 	%r784, %r779, %r783;
	add.s32 	%r785, %r781, %r783;
	min.s32 	%r786, %r774, %r780;
	min.s32 	%r787, %r775, %r782;
	min.s32 	%r788, %r776, %r784;
	min.s32 	%r789, %r777, %r785;
	ld.shared.u32 	%r790, [%r55+244];
	ld.shared.u32 	%r791, [%r58+32000];
	add.s32 	%r792, %r791, %r790;
	ld.shared.u32 	%r793, [%r58+32128];
	add.s32 	%r794, %r793, %r790;
	ld.shared.u32 	%r795, [%r55+8436];
	add.s32 	%r796, %r791, %r795;
	add.s32 	%r797, %r793, %r795;
	min.s32 	%r798, %r786, %r792;
	min.s32 	%r799, %r787, %r794;
	min.s32 	%r800, %r788, %r796;
	min.s32 	%r801, %r789, %r797;
	ld.shared.u32 	%r802, [%r55+248];
	ld.shared.u32 	%r803, [%r58+32256];
	add.s32 	%r804, %r803, %r802;
	ld.shared.u32 	%r805, [%r58+32384];
	add.s32 	%r806, %r805, %r802;
	ld.shared.u32 	%r807, [%r55+8440];
	add.s32 	%r808, %r803, %r807;
	add.s32 	%r809, %r805, %r807;
	min.s32 	%r810, %r798, %r804;
	min.s32 	%r811, %r799, %r806;
	min.s32 	%r812, %r800, %r808;
	min.s32 	%r813, %r801, %r809;
	ld.shared.u32 	%r814, [%r55+252];
	ld.shared.u32 	%r815, [%r58+32512];
	add.s32 	%r816, %r815, %r814;
	ld.shared.u32 	%r817, [%r58+32640];
	add.s32 	%r818, %r817, %r814;
	ld.shared.u32 	%r819, [%r55+8444];
	add.s32 	%r820, %r815, %r819;
	add.s32 	%r821, %r817, %r819;
	min.s32 	%r822, %r810, %r816;
	min.s32 	%r823, %r811, %r818;
	min.s32 	%r824, %r812, %r820;
	min.s32 	%r825, %r813, %r821;
	st.global.u32 	[%rd4], %r822;
	st.global.u32 	[%rd4+128], %r823;
	st.global.u32 	[%rd6], %r824;
	st.global.u32 	[%rd6+128], %r825;
$L__BB2_2:
	ret;

}


// ===== COMPILED SASS (sm_100) =====

	.target	sm_100

	.elftype	@"ET_EXEC"


//--------------------- .note.nv.tkinfo           --------------------------
	.section	.note.nv.tkinfo,"",@"SHT_NOTE"
	.sectionflags	@"SHF_NOTE_NV_TKINFO"
	.tkinfo
        /*0018*/ 	.word	0x00000002
        /*0030*/ 	.string	""
        /*0030*/ 	.string	"ptxas"
        /*0030*/ 	.string	"Cuda compilation tools, release 13.0, V13.0.88"
        /*0030*/ 	.string	"Build cuda_13.0.r13.0/compiler.36424714_0"
        /*0030*/ 	.string	"-arch sm_100 -m 64 "



//--------------------- .note.nv.cuinfo           --------------------------
	.section	.note.nv.cuinfo,"",@"SHT_NOTE"
	.sectionflags	@"SHF_NOTE_NV_CUINFO"
        /*0018*/ 	.short	0x0002
        /*001a*/ 	.short	0x0064
        /*001c*/ 	.short	0x0082
	.zero		2


//--------------------- .nv.info                  --------------------------
	.section	.nv.info,"",@"SHT_CUDA_INFO"
	.align	4


	//----- nvinfo : EIATTR_REGCOUNT
	.align		4
        /*0000*/ 	.byte	0x04, 0x2f
        /*0002*/ 	.short	(.L_1 - .L_0)
	.align		4
.L_0:
        /*0004*/ 	.word	index@(_Z6phase1iiiiiiiPii)
        /*0008*/ 	.word	0x00000016


	//----- nvinfo : EIATTR_FRAME_SIZE
	.align		4
.L_1:
        /*000c*/ 	.byte	0x04, 0x11
        /*000e*/ 	.short	(.L_3 - .L_2)
	.align		4
.L_2:
        /*0010*/ 	.word	index@(_Z6phase1iiiiiiiPii)
        /*0014*/ 	.word	0x00000000


	//----- nvinfo : EIATTR_REGCOUNT
	.align		4
.L_3:
        /*0018*/ 	.byte	0x04, 0x2f
        /*001a*/ 	.short	(.L_5 - .L_4)
	.align		4
.L_4:
        /*001c*/ 	.word	index@(_Z6phase2iiiPii)
        /*0020*/ 	.word	0x00000020


	//----- nvinfo : EIATTR_FRAME_SIZE
	.align		4
.L_5:
        /*0024*/ 	.byte	0x04, 0x11
        /*0026*/ 	.short	(.L_7 - .L_6)
	.align		4
.L_6:
        /*0028*/ 	.word	index@(_Z6phase2iiiPii)
        /*002c*/ 	.word	0x00000000


	//----- nvinfo : EIATTR_REGCOUNT
	.align		4
.L_7:
        /*0030*/ 	.byte	0x04, 0x2f
        /*0032*/ 	.short	(.L_9 - .L_8)
	.align		4
.L_8:
        /*0034*/ 	.word	index@(_Z6phase3iiiPiiii)
        /*0038*/ 	.word	0x00000020


	//----- nvinfo : EIATTR_FRAME_SIZE
	.align		4
.L_9:
        /*003c*/ 	.byte	0x04, 0x11
        /*003e*/ 	.short	(.L_11 - .L_10)
	.align		4
.L_10:
        /*0040*/ 	.word	index@(_Z6phase3iiiPiiii)
        /*0044*/ 	.word	0x00000000


	//----- nvinfo : EIATTR_MIN_STACK_SIZE
	.align		4
.L_11:
        /*0048*/ 	.byte	0x04, 0x12
        /*004a*/ 	.short	(.L_13 - .L_12)
	.align		4
.L_12:
        /*004c*/ 	.word	index@(_Z6phase3iiiPiiii)
        /*0050*/ 	.word	0x00000000


	//----- nvinfo : EIATTR_MIN_STACK_SIZE
	.align		4
.L_13:
        /*0054*/ 	.byte	0x04, 0x12
        /*0056*/ 	.short	(.L_15 - .L_14)
	.align		4
.L_14:
        /*0058*/ 	.word	index@(_Z6phase2iiiPii)
        /*005c*/ 	.word	0x00000000


	//----- nvinfo : EIATTR_MIN_STACK_SIZE
	.align		4
.L_15:
        /*0060*/ 	.byte	0x04, 0x12
        /*0062*/ 	.short	(.L_17 - .L_16)
	.align		4
.L_16:
        /*0064*/ 	.word	index@(_Z6phase1iiiiiiiPii)
        /*0068*/ 	.word	0x00000000
.L_17:


//--------------------- .nv.compat                --------------------------
	.section	.nv.compat,"",@"SHT_CUDA_COMPAT_INFO"
	.align	4
        /*0000*/ 	.byte	0x02, 0x09, 0x00, 0x00, 0x02, 0x02, 0x01, 0x00, 0x02, 0x05, 0x05, 0x00, 0x03, 0x07, 0x01, 0x01
        /*0010*/ 	.byte	0x02, 0x03, 0x00, 0x00, 0x02, 0x06, 0x01, 0x00, 0x04, 0x0b, 0x08, 0x00, 0x09, 0x00, 0x00, 0x00
        /*0020*/ 	.byte	0x00, 0x00, 0x00, 0x00


//--------------------- .nv.info._Z6phase3iiiPiiii --------------------------
	.section	.nv.info._Z6phase3iiiPiiii,"",@"SHT_CUDA_INFO"
	.sectionflags	@""
	.align	4


	//----- nvinfo : EIATTR_CUDA_API_VERSION
	.align		4
        /*0000*/ 	.byte	0x04, 0x37
        /*0002*/ 	.short	(.L_19 - .L_18)
.L_18:
        /*0004*/ 	.word	0x00000082


	//----- nvinfo : EIATTR_KPARAM_INFO
	.align		4
.L_19:
        /*0008*/ 	.byte	0x04, 0x17
        /*000a*/ 	.short	(.L_21 - .L_20)
.L_20:
        /*000c*/ 	.word	0x00000000
        /*0010*/ 	.short	0x0006
        /*0012*/ 	.short	0x0020
        /*0014*/ 	.byte	0x00, 0xf0, 0x11, 0x00


	//----- nvinfo : EIATTR_KPARAM_INFO
	.align		4
.L_21:
        /*0018*/ 	.byte	0x04, 0x17
        /*001a*/ 	.short	(.L_23 - .L_22)
.L_22:
        /*001c*/ 	.word	0x00000000
        /*0020*/ 	.short	0x0005
        /*0022*/ 	.short	0x001c
        /*0024*/ 	.byte	0x00, 0xf0, 0x11, 0x00


	//----- nvinfo : EIATTR_KPARAM_INFO
	.align		4
.L_23:
        /*0028*/ 	.byte	0x04, 0x17
        /*002a*/ 	.short	(.L_25 - .L_24)
.L_24:
        /*002c*/ 	.word	0x00000000
        /*0030*/ 	.short	0x0004
        /*0032*/ 	.short	0x0018
        /*0034*/ 	.byte	0x00, 0xf0, 0x11, 0x00


	//----- nvinfo : EIATTR_KPARAM_INFO
	.align		4
.L_25:
        /*0038*/ 	.byte	0x04, 0x17
        /*003a*/ 	.short	(.L_27 - .L_26)
.L_26:
        /*003c*/ 	.word	0x00000000
        /*0040*/ 	.short	0x0003
        /*0042*/ 	.short	0x0010
        /*0044*/ 	.byte	0x00, 0xf5, 0x21, 0x00


	//----- nvinfo : EIATTR_KPARAM_INFO
	.align		4
.L_27:
        /*0048*/ 	.byte	0x04, 0x17
        /*004a*/ 	.short	(.L_29 - .L_28)
.L_28:
        /*004c*/ 	.word	0x00000000
        /*0050*/ 	.short	0x0002
        /*0052*/ 	.short	0x0008
        /*0054*/ 	.byte	0x00, 0xf0, 0x11, 0x00


	//----- nvinfo : EIATTR_KPARAM_INFO
	.align		4
.L_29:
        /*0058*/ 	.byte	0x04, 0x17
        /*005a*/ 	.short	(.L_31 - .L_30)
.L_30:
        /*005c*/ 	.word	0x00000000
        /*0060*/ 	.short	0x0001
        /*0062*/ 	.short	0x0004
        /*0064*/ 	.byte	0x00, 0xf0, 0x11, 0x00


	//----- nvinfo : EIATTR_KPARAM_INFO
	.align		4
.L_31:
        /*0068*/ 	.byte	0x04, 0x17
        /*006a*/ 	.short	(.L_33 - .L_32)
.L_32:
        /*006c*/ 	.word	0x00000000
        /*0070*/ 	.short	0x0000
        /*0072*/ 	.short	0x0000
        /*0074*/ 	.byte	0x00, 0xf0, 0x11, 0x00


	//----- nvinfo : EIATTR_SPARSE_MMA_MASK
	.align		4
.L_33:
        /*0078*/ 	.byte	0x03, 0x50
        /*007a*/ 	.short	0x0000


	//----- nvinfo : EIATTR_MAXREG_COUNT
	.align		4
        /*007c*/ 	.byte	0x03, 0x1b
        /*007e*/ 	.short	0x00ff


	//----- nvinfo : EIATTR_NUM_BARRIERS
	.align		4
        /*0080*/ 	.byte	0x02, 0x4c
        /*0082*/ 	.byte	0x01
	.zero		1


	//----- nvinfo : EIATTR_MERCURY_ISA_VERSION
	.align		4
        /*0084*/ 	.byte	0x03, 0x5f
        /*0086*/ 	.short	0x0101


	//----- nvinfo : EIATTR_VRC_CTA_INIT_COUNT
	.align		4
        /*0088*/ 	.byte	0x02, 0x4a
	.zero		1
	.zero		1


	//----- nvinfo : EIATTR_EXIT_INSTR_OFFSETS
	.align		4
        /*008c*/ 	.byte	0x04, 0x1c
        /*008e*/ 	.short	(.L_35 - .L_34)


	//   ....[0]....
.L_34:
        /*0090*/ 	.word	0x000000d0


	//   ....[1]....
        /*0094*/ 	.word	0x00001f00


	//----- nvinfo : EIATTR_CBANK_PARAM_SIZE
	.align		4
.L_35:
        /*0098*/ 	.byte	0x03, 0x19
        /*009a*/ 	.short	0x0024


	//----- nvinfo : EIATTR_PARAM_CBANK
	.align		4
        /*009c*/ 	.byte	0x04, 0x0a
        /*009e*/ 	.short	(.L_37 - .L_36)
	.align		4
.L_36:
        /*00a0*/ 	.word	index@(.nv.constant0._Z6phase3iiiPiiii)
        /*00a4*/ 	.short	0x0380
        /*00a6*/ 	.short	0x0024


	//----- nvinfo : EIATTR_SW_WAR
	.align		4
.L_37:
        /*00a8*/ 	.byte	0x04, 0x36
        /*00aa*/ 	.short	(.L_39 - .L_38)
.L_38:
        /*00ac*/ 	.word	0x00000008
.L_39:


//--------------------- .nv.info._Z6phase2iiiPii  --------------------------
	.section	.nv.info._Z6phase2iiiPii,"",@"SHT_CUDA_INFO"
	.sectionflags	@""
	.align	4


	//----- nvinfo : EIATTR_CUDA_API_VERSION
	.align		4
        /*0000*/ 	.byte	0x04, 0x37
        /*0002*/ 	.short	(.L_41 - .L_40)
.L_40:
        /*0004*/ 	.word	0x00000082


	//----- nvinfo : EIATTR_KPARAM_INFO
	.align		4
.L_41:
        /*0008*/ 	.byte	0x04, 0x17
        /*000a*/ 	.short	(.L_43 - .L_42)
.L_42:
        /*000c*/ 	.word	0x00000000
        /*0010*/ 	.short	0x0004
        /*0012*/ 	.short	0x0018
        /*0014*/ 	.byte	0x00, 0xf0, 0x11, 0x00


	//----- nvinfo : EIATTR_KPARAM_INFO
	.align		4
.L_43:
        /*0018*/ 	.byte	0x04, 0x17
        /*001a*/ 	.short	(.L_45 - .L_44)
.L_44:
        /*001c*/ 	.word	0x00000000
        /*0020*/ 	.short	0x0003
        /*0022*/ 	.short	0x0010
        /*0024*/ 	.byte	0x00, 0xf5, 0x21, 0x00


	//----- nvinfo : EIATTR_KPARAM_INFO
	.align		4
.L_45:
        /*0028*/ 	.byte	0x04, 0x17
        /*002a*/ 	.short	(.L_47 - .L_46)
.L_46:
        /*002c*/ 	.word	0x00000000
        /*0030*/ 	.short	0x0002
        /*0032*/ 	.short	0x0008
        /*0034*/ 	.byte	0x00, 0xf0, 0x11, 0x00


	//----- nvinfo : EIATTR_KPARAM_INFO
	.align		4
.L_47:
        /*0038*/ 	.byte	0x04, 0x17
        /*003a*/ 	.short	(.L_49 - .L_48)
.L_48:
        /*003c*/ 	.word	0x00000000
        /*0040*/ 	.short	0x0001
        /*0042*/ 	.short	0x0004
        /*0044*/ 	.byte	0x00, 0xf0, 0x11, 0x00


	//----- nvinfo : EIATTR_KPARAM_INFO
	.align		4
.L_49:
        /*0048*/ 	.byte	0x04, 0x17
        /*004a*/ 	.short	(.L_51 - .L_50)
.L_50:
        /*004c*/ 	.word	0x00000000
        /*0050*/ 	.short	0x0000
        /*0052*/ 	.short	0x0000
        /*0054*/ 	.byte	0x00, 0xf0, 0x11, 0x00


	//----- nvinfo : EIATTR_SPARSE_MMA_MASK
	.align		4
.L_51:
        /*0058*/ 	.byte	0x03, 0x50
        /*005a*/ 	.short	0x0000


	//----- nvinfo : EIATTR_MAXREG_COUNT
	.align		4
        /*005c*/ 	.byte	0x03, 0x1b
        /*005e*/ 	.short	0x00ff


	//----- nvinfo : EIATTR_NUM_BARRIERS
	.align		4
        /*0060*/ 	.byte	0x02, 0x4c
        /*0062*/ 	.byte	0x01
	.zero		1


	//----- nvinfo : EIATTR_MERCURY_ISA_VERSION
	.align		4
        /*0064*/ 	.byte	0x03, 0x5f
        /*0066*/ 	.short	0x0101


	//----- nvinfo : EIATTR_VRC_CTA_INIT_COUNT
	.align		4
        /*0068*/ 	.byte	0x02, 0x4a
	.zero		1
	.zero		1


	//----- nvinfo : EIATTR_EXIT_INSTR_OFFSETS
	.align		4
        /*006c*/ 	.byte	0x04, 0x1c
        /*006e*/ 	.short	(.L_53 - .L_52)


	//   ....[0]....
.L_52:
        /*0070*/ 	.word	0x000060b0


	//----- nvinfo : EIATTR_CBANK_PARAM_SIZE
	.align		4
.L_53:
        /*0074*/ 	.byte	0x03, 0x19
        /*0076*/ 	.short	0x001c


	//----- nvinfo : EIATTR_PARAM_CBANK
	.align		4
        /*0078*/ 	.byte	0x04, 0x0a
        /*007a*/ 	.short	(.L_55 - .L_54)
	.align		4
.L_54:
        /*007c*/ 	.word	index@(.nv.constant0._Z6phase2iiiPii)
        /*0080*/ 	.short	0x0380
        /*0082*/ 	.short	0x001c


	//----- nvinfo : EIATTR_SW_WAR
	.align		4
.L_55:
        /*0084*/ 	.byte	0x04, 0x36
        /*0086*/ 	.short	(.L_57 - .L_56)
.L_56:
        /*0088*/ 	.word	0x00000008
.L_57:


//--------------------- .nv.info._Z6phase1iiiiiiiPii --------------------------
	.section	.nv.info._Z6phase1iiiiiiiPii,"",@"SHT_CUDA_INFO"
	.sectionflags	@""
	.align	4


	//----- nvinfo : EIATTR_CUDA_API_VERSION
	.align		4
        /*0000*/ 	.byte	0x04, 0x37
        /*0002*/ 	.short	(.L_59 - .L_58)
.L_58:
        /*0004*/ 	.word	0x00000082


	//----- nvinfo : EIATTR_KPARAM_INFO
	.align		4
.L_59:
        /*0008*/ 	.byte	0x04, 0x17
        /*000a*/ 	.short	(.L_61 - .L_60)
.L_60:
        /*000c*/ 	.word	0x00000000
        /*0010*/ 	.short	0x0008
        /*0012*/ 	.short	0x0028
        /*0014*/ 	.byte	0x00, 0xf0, 0x11, 0x00


	//----- nvinfo : EIATTR_KPARAM_INFO
	.align		4
.L_61:
        /*0018*/ 	.byte	0x04, 0x17
        /*001a*/ 	.short	(.L_63 - .L_62)
.L_62:
        /*001c*/ 	.word	0x00000000
        /*0020*/ 	.short	0x0007
        /*0022*/ 	.short	0x0020
        /*0024*/ 	.byte	0x00, 0xf5, 0x21, 0x00


	//----- nvinfo : EIATTR_KPARAM_INFO
	.align		4
.L_63:
        /*0028*/ 	.byte	0x04, 0x17
        /*002a*/ 	.short	(.L_65 - .L_64)
.L_64:
        /*002c*/ 	.word	0x00000000
        /*0030*/ 	.short	0x0006
        /*0032*/ 	.short	0x0018
        /*0034*/ 	.byte	0x00, 0xf0, 0x11, 0x00


	//----- nvinfo : EIATTR_KPARAM_INFO
	.align		4
.L_65:
        /*0038*/ 	.byte	0x04, 0x17
        /*003a*/ 	.short	(.L_67 - .L_66)
.L_66:
        /*003c*/ 	.word	0x00000000
        /*0040*/ 	.short	0x0005
        /*0042*/ 	.short	0x0014
        /*0044*/ 	.byte	0x00, 0xf0, 0x11, 0x00


	//----- nvinfo : EIATTR_KPARAM_INFO
	.align		4
.L_67:
        /*0048*/ 	.byte	0x04, 0x17
        /*004a*/ 	.short	(.L_69 - .L_68)
.L_68:
        /*004c*/ 	.word	0x00000000
        /*0050*/ 	.short	0x0004
        /*0052*/ 	.short	0x0010
        /*0054*/ 	.byte	0x00, 0xf0, 0x11, 0x00


	//----- nvinfo : EIATTR_KPARAM_INFO
	.align		4
.L_69:
        /*0058*/ 	.byte	0x04, 0x17
        /*005a*/ 	.short	(.L_71 - .L_70)
.L_70:
        /*005c*/ 	.word	0x00000000
        /*0060*/ 	.short	0x0003
        /*0062*/ 	.short	0x000c
        /*0064*/ 	.byte	0x00, 0xf0, 0x11, 0x00


	//----- nvinfo : EIATTR_KPARAM_INFO
	.align		4
.L_71:
        /*0068*/ 	.byte	0x04, 0x17
        /*006a*/ 	.short	(.L_73 - .L_72)
.L_72:
        /*006c*/ 	.word	0x00000000
        /*0070*/ 	.short	0x0002
        /*0072*/ 	.short	0x0008
        /*0074*/ 	.byte	0x00, 0xf0, 0x11, 0x00


	//----- nvinfo : EIATTR_KPARAM_INFO
	.align		4
.L_73:
        /*0078*/ 	.byte	0x04, 0x17
        /*007a*/ 	.short	(.L_75 - .L_74)
.L_74:
        /*007c*/ 	.word	0x00000000
        /*0080*/ 	.short	0x0001
        /*0082*/ 	.short	0x0004
        /*0084*/ 	.byte	0x00, 0xf0, 0x11, 0x00


	//----- nvinfo : EIATTR_KPARAM_INFO
	.align		4
.L_75:
        /*0088*/ 	.byte	0x04, 0x17
        /*008a*/ 	.short	(.L_77 - .L_76)
.L_76:
        /*008c*/ 	.word	0x00000000
        /*0090*/ 	.short	0x0000
        /*0092*/ 	.short	0x0000
        /*0094*/ 	.byte	0x00, 0xf0, 0x11, 0x00


	//----- nvinfo : EIATTR_SPARSE_MMA_MASK
	.align		4
.L_77:
        /*0098*/ 	.byte	0x03, 0x50
        /*009a*/ 	.short	0x0000


	//----- nvinfo : EIATTR_MAXREG_COUNT
	.align		4
        /*009c*/ 	.byte	0x03, 0x1b
        /*009e*/ 	.short	0x00ff


	//----- nvinfo : EIATTR_NUM_BARRIERS
	.align		4
        /*00a0*/ 	.byte	0x02, 0x4c
        /*00a2*/ 	.byte	0x01
	.zero		1


	//----- nvinfo : EIATTR_MERCURY_ISA_VERSION
	.align		4
        /*00a4*/ 	.byte	0x03, 0x5f
        /*00a6*/ 	.short	0x0101


	//----- nvinfo : EIATTR_VRC_CTA_INIT_COUNT
	.align		4
        /*00a8*/ 	.byte	0x02, 0x4a
	.zero		1
	.zero		1


	//----- nvinfo : EIATTR_EXIT_INSTR_OFFSETS
	.align		4
        /*00ac*/ 	.byte	0x04, 0x1c
        /*00ae*/ 	.short	(.L_79 - .L_78)


	//   ....[0]....
.L_78:
        /*00b0*/ 	.word	0x00005a50


	//----- nvinfo : EIATTR_CBANK_PARAM_SIZE
	.align		4
.L_79:
        /*00b4*/ 	.byte	0x03, 0x19
        /*00b6*/ 	.short	0x002c


	//----- nvinfo : EIATTR_PARAM_CBANK
	.align		4
        /*00b8*/ 	.byte	0x04, 0x0a
        /*00ba*/ 	.short	(.L_81 - .L_80)
	.align		4
.L_80:
        /*00bc*/ 	.word	index@(.nv.constant0._Z6phase1iiiiiiiPii)
        /*00c0*/ 	.short	0x0380
        /*00c2*/ 	.short	0x002c


	//----- nvinfo : EIATTR_SW_WAR
	.align		4
.L_81:
        /*00c4*/ 	.byte	0x04, 0x36
        /*00c6*/ 	.short	(.L_83 - .L_82)
.L_82:
        /*00c8*/ 	.word	0x00000008
.L_83:


//--------------------- .nv.callgraph             --------------------------
	.section	.nv.callgraph,"",@"SHT_CUDA_CALLGRAPH"
	.align	4
	.sectionentsize	8
	.align		4
        /*0000*/ 	.word	0x00000000
	.align		4
        /*0004*/ 	.word	0xffffffff
	.align		4
        /*0008*/ 	.word	0x00000000
	.align		4
        /*000c*/ 	.word	0xfffffffe
	.align		4
        /*0010*/ 	.word	0x00000000
	.align		4
        /*0014*/ 	.word	0xfffffffd
	.align		4
        /*0018*/ 	.word	0x00000000
	.align		4
        /*001c*/ 	.word	0xfffffffc


//--------------------- .text._Z6phase3iiiPiiii   --------------------------
	.section	.text._Z6phase3iiiPiiii,"ax",@progbits
	.align	128
        .global         _Z6phase3iiiPiiii
        .type           _Z6phase3iiiPiiii,@function
        .size           _Z6phase3iiiPiiii,(.L_x_5 - _Z6phase3iiiPiiii)
        .other          _Z6phase3iiiPiiii,@"STO_CUDA_ENTRY STV_DEFAULT"
_Z6phase3iiiPiiii:
.text._Z6phase3iiiPiiii:
[----:B------:R-:W-:Y:S01]  /*0000*/  LDC R1, c[0x0][0x37c] ;  /* 0x0000df00ff017b82 */ /* 0x000fe20000000800 */
[----:B------:R-:W0:Y:S07]  /*0010*/  LDCU UR7, c[0x0][0x3a0] ;  /* 0x00007400ff0777ac */ /* 0x000e2e0008000800 */
[----:B------:R-:W1:Y:S01]  /*0020*/  S2UR UR5, SR_CTAID.Y ;  /* 0x00000000000579c3 */ /* 0x000e620000002600 */
[----:B------:R-:W1:Y:S07]  /*0030*/  LDCU UR6, c[0x0][0x39c] ;  /* 0x00007380ff0677ac */ /* 0x000e6e0008000800 */
[----:B------:R-:W2:Y:S01]  /*0040*/  LDC R2, c[0x0][0x384] ;  /* 0x0000e100ff027b82 */ /* 0x000ea20000000800 */
[----:B0-----:R-:W-:-:S04]  /*0050*/  ULEA.HI UR4, UR7, UR7, URZ, 0x1 ;  /* 0x0000000707047291 */ /* 0x001fc8000f8f08ff */
[----:B------:R-:W-:-:S04]  /*0060*/  USHF.R.S32.HI UR4, URZ, 0x1, UR4 ;  /* 0x00000001ff047899 */ /* 0x000fc80008011404 */
[----:B-1----:R-:W-:-:S04]  /*0070*/  UIMAD UR4, UR4, UR6, UR5 ;  /* 0x00000006040472a4 */ /* 0x002fc8000f8e0205 */
[----:B------:R-:W-:Y:S02]  /*0080*/  UIADD3 UR5, UPT, UPT, UR4, 0x1, URZ ;  /* 0x0000000104057890 */ /* 0x000fe4000fffe0ff */
[----:B--2---:R-:W-:-:S04]  /*0090*/  ISETP.LE.AND P0, PT, R2, UR4, PT ;  /* 0x0000000402007c0c */ /* 0x004fc8000bf03270 */
[----:B------:R-:W-:-:S09]  /*00a0*/  IMAD.U32 R3, RZ, RZ, UR5 ;  /* 0x00000005ff037e24 */ /* 0x000fd2000f8e00ff */
[----:B------:R-:W-:-:S05]  /*00b0*/  @!P0 IMAD R3, RZ, RZ, UR4 ;  /* 0x00000004ff038e24 */ /* 0x000fca000f8e02ff */
[----:B------:R-:W-:-:S13]  /*00c0*/  ISETP.GE.AND P0, PT, R3, UR7, PT ;  /* 0x0000000703007c0c */ /* 0x000fda000bf06270 */
[----:B------:R-:W-:Y:S05]  /*00d0*/  @P0 EXIT ;  /* 0x000000000000094d */ /* 0x000fea0003800000 */
[----:B------:R-:W0:Y:S01]  /*00e0*/  S2R R0, SR_TID.Y ;  /* 0x0000000000007919 */ /* 0x000e220000002200 */
[----:B------:R-:W1:Y:S01]  /*00f0*/  S2UR UR4, SR_CTAID.X ;  /* 0x00000000000479c3 */ /* 0x000e620000002500 */
[----:B------:R-:W2:Y:S01]  /*0100*/  LDCU UR5, c[0x0][0x380] ;  /* 0x00007000ff0577ac */ /* 0x000ea20008000800 */
[----:B------:R-:W2:Y:S01]  /*0110*/  S2R R9, SR_TID.X ;  /* 0x0000000000097919 */ /* 0x000ea20000002100 */
[----:B------:R-:W3:Y:S05]  /*0120*/  LDCU.64 UR6, c[0x0][0x358] ;  /* 0x00006b00ff0677ac */ /* 0x000eea0008000a00 */
[----:B------:R-:W4:Y:S08]  /*0130*/  LDC R11, c[0x0][0x388] ;  /* 0x0000e200ff0b7b82 */ /* 0x000f300000000800 */
[----:B------:R-:W5:Y:S01]  /*0140*/  LDC.64 R20, c[0x0][0x390] ;  /* 0x0000e400ff147b82 */ /* 0x000f620000000a00 */
[----:B-1----:R-:W-:Y:S01]  /*0150*/  ISETP.LE.U32.AND P0, PT, R2, UR4, PT ;  /* 0x0000000402007c0c */ /* 0x002fe2000bf03070 */
[----:B------:R-:W-:Y:S01]  /*0160*/  UIADD3 UR8, UPT, UPT, UR4, 0x1, URZ ;  /* 0x0000000104087890 */ /* 0x000fe2000fffe0ff */
[----:B0-----:R-:W-:-:S05]  /*0170*/  IMAD R14, R3, 0x40, R0 ;  /* 0x00000040030e7824 */ /* 0x001fca00078e0200 */
[----:B------:R-:W-:Y:S02]  /*0180*/  IMAD.U32 R4, RZ, RZ, UR8 ;  /* 0x00000008ff047e24 */ /* 0x000fe4000f8e00ff */
[----:B----4-:R-:W-:Y:S02]  /*0190*/  IMAD R14, R14, R11, RZ ;  /* 0x0000000b0e0e7224 */ /* 0x010fe400078e02ff */
[C---:B--2---:R-:W-:Y:S02]  /*01a0*/  IMAD R3, R2.reuse, UR5, R9 ;  /* 0x0000000502037c24 */ /* 0x044fe4000f8e0209 */
[----:B------:R-:W-:Y:S02]  /*01b0*/  @!P0 IMAD R4, RZ, RZ, UR4 ;  /* 0x00000004ff048e24 */ /* 0x000fe4000f8e02ff */
[----:B------:R-:W-:Y:S02]  /*01c0*/  IMAD R2, R2, UR5, R0 ;  /* 0x0000000502027c24 */ /* 0x000fe4000f8e0200 */
[----:B------:R-:W-:-:S02]  /*01d0*/  IMAD R12, R11, 0x20, R14 ;  /* 0x000000200b0c7824 */ /* 0x000fc400078e020e */
[----:B------:R-:W-:Y:S02]  /*01e0*/  IMAD.IADD R5, R14, 0x1, R3 ;  /* 0x000000010e057824 */ /* 0x000fe400078e0203 */
[----:B------:R-:W-:Y:S02]  /*01f0*/  IMAD R13, R4, 0x40, R9 ;  /* 0x00000040040d7824 */ /* 0x000fe400078e0209 */
[----:B------:R-:W-:Y:S02]  /*0200*/  VIADD R4, R2, 0x20 ;  /* 0x0000002002047836 */ /* 0x000fe40000000000 */
[----:B------:R-:W-:Y:S02]  /*0210*/  IMAD.IADD R3, R12, 0x1, R3 ;  /* 0x000000010c037824 */ /* 0x000fe400078e0203 */
[----:B-----5:R-:W-:-:S04]  /*0220*/  IMAD.WIDE.U32 R22, R5, 0x4, R20 ;  /* 0x0000000405167825 */ /* 0x020fc800078e0014 */
[-CC-:B------:R-:W-:Y:S01]  /*0230*/  IMAD R17, R2, R11.reuse, R13.reuse ;  /* 0x0000000b02117224 */ /* 0x180fe200078e020d */
[----:B---3--:R0:W2:Y:S01]  /*0240*/  LDG.E R6, desc[UR6][R22.64] ;  /* 0x0000000616067981 */ /* 0x0080a2000c1e1900 */
[----:B------:R-:W-:Y:S02]  /*0250*/  VIADD R19, R5, 0x20 ;  /* 0x0000002005137836 */ /* 0x000fe40000000000 */
[----:B------:R-:W-:Y:S02]  /*0260*/  IMAD R11, R4, R11, R13 ;  /* 0x0000000b040b7224 */ /* 0x000fe400078e020d */
[----:B------:R-:W-:Y:S02]  /*0270*/  VIADD R5, R3, 0x20 ;  /* 0x0000002003057836 */ /* 0x000fe40000000000 */
[----:B------:R-:W-:-:S04]  /*0280*/  IMAD.WIDE R10, R11, 0x4, R20 ;  /* 0x000000040b0a7825 */ /* 0x000fc800078e0214 */
[--C-:B------:R-:W-:Y:S01]  /*0290*/  IMAD.WIDE.U32 R4, R5, 0x4, R20.reuse ;  /* 0x0000000405047825 */ /* 0x100fe200078e0014 */
[----:B------:R-:W3:Y:S03]  /*02a0*/  LDG.E R28, desc[UR6][R10.64] ;  /* 0x000000060a1c7981 */ /* 0x000ee6000c1e1900 */
[--C-:B------:R-:W-:Y:S02]  /*02b0*/  IMAD.WIDE R16, R17, 0x4, R20.reuse ;  /* 0x0000000411107825 */ /* 0x100fe400078e0214 */
[----:B------:R-:W4:Y:S02]  /*02c0*/  LDG.E R4, desc[UR6][R4.64] ;  /* 0x0000000604047981 */ /* 0x000f24000c1e1900 */
[--C-:B------:R-:W-:Y:S02]  /*02d0*/  IMAD.WIDE.U32 R18, R19, 0x4, R20.reuse ;  /* 0x0000000413127825 */ /* 0x100fe400078e0014 */
[----:B------:R-:W5:Y:S02]  /*02e0*/  LDG.E R7, desc[UR6][R16.64] ;  /* 0x0000000610077981 */ /* 0x000f64000c1e1900 */
[----:B------:R-:W-:-:S02]  /*02f0*/  IMAD.WIDE.U32 R2, R3, 0x4, R20 ;  /* 0x0000000403027825 */ /* 0x000fc400078e0014 */
[----:B------:R-:W5:Y:S04]  /*0300*/  LDG.E R8, desc[UR6][R16.64+0x80] ;  /* 0x0000800610087981 */ /* 0x000f68000c1e1900 */
[----:B------:R-:W5:Y:S04]  /*0310*/  LDG.E R24, desc[UR6][R18.64] ;  /* 0x0000000612187981 */ /* 0x000f68000c1e1900 */
[----:B------:R1:W5:Y:S04]  /*0320*/  LDG.E R26, desc[UR6][R2.64] ;  /* 0x00000006021a7981 */ /* 0x000368000c1e1900 */
[----:B------:R1:W5:Y:S01]  /*0330*/  LDG.E R10, desc[UR6][R10.64+0x80] ;  /* 0x000080060a0a7981 */ /* 0x000362000c1e1900 */
[----:B0-----:R-:W-:-:S02]  /*0340*/  IMAD.IADD R23, R13, 0x1, R14 ;  /* 0x000000010d177824 */ /* 0x001fc400078e020e */
[----:B------:R-:W-:Y:S02]  /*0350*/  IMAD.IADD R13, R13, 0x1, R12 ;  /* 0x000000010d0d7824 */ /* 0x000fe400078e020c */
[----:B------:R-:W-:-:S04]  /*0360*/  IMAD.WIDE R22, R23, 0x4, R20 ;  /* 0x0000000417167825 */ /* 0x000fc800078e0214 */
[----:B------:R-:W-:Y:S01]  /*0370*/  IMAD.WIDE R20, R13, 0x4, R20 ;  /* 0x000000040d147825 */ /* 0x000fe200078e0214 */
[----:B------:R-:W5:Y:S04]  /*0380*/  LDG.E R25, desc[UR6][R22.64] ;  /* 0x0000000616197981 */ /* 0x000f68000c1e1900 */
[----:B------:R-:W5:Y:S04]  /*0390*/  LDG.E R29, desc[UR6][R20.64] ;  /* 0x00000006141d7981 */ /* 0x000f68000c1e1900 */
[----:B------:R-:W5:Y:S04]  /*03a0*/  LDG.E R3, desc[UR6][R20.64+0x80] ;  /* 0x0000800614037981 */ /* 0x000f68000c1e1900 */
[----:B------:R-:W5:Y:S01]  /*03b0*/  LDG.E R27, desc[UR6][R22.64+0x80] ;  /* 0x00008006161b7981 */ /* 0x000f62000c1e1900 */
[----:B------:R-:W0:Y:S01]  /*03c0*/  S2UR UR5, SR_CgaCtaId ;  /* 0x00000000000579c3 */ /* 0x000e220000008800 */
[----:B------:R-:W-:Y:S01]  /*03d0*/  UMOV UR4, 0x400 ;  /* 0x0000040000047882 */ /* 0x000fe20000000000 */
[----:B-1----:R-:W-:Y:S01]  /*03e0*/  IMAD R2, R0, 0x40, R9 ;  /* 0x0000004000027824 */ /* 0x002fe200078e0209 */
[----:B0-----:R-:W-:-:S06]  /*03f0*/  ULEA UR4, UR5, UR4, 0x18 ;  /* 0x0000000405047291 */ /* 0x001fcc000f8ec0ff */
[----:B------:R-:W-:Y:S02]  /*0400*/  LEA R11, R2, UR4, 0x2 ;  /* 0x00000004020b7c11 */ /* 0x000fe4000f8e10ff */
[----:B------:R-:W-:Y:S02]  /*0410*/  LEA R2, R9, UR4, 0x2 ;  /* 0x0000000409027c11 */ /* 0x000fe4000f8e10ff */
[----:B------:R-:W-:Y:S01]  /*0420*/  LEA R0, R0, UR4, 0x8 ;  /* 0x0000000400007c11 */ /* 0x000fe2000f8e40ff */
[----:B--2---:R-:W-:Y:S04]  /*0430*/  STS [R11], R6 ;  /* 0x000000060b007388 */ /* 0x004fe80000000800 */
[----:B---3--:R-:W-:Y:S04]  /*0440*/  STS [R11+0x6000], R28 ;  /* 0x0060001c0b007388 */ /* 0x008fe80000000800 */
[----:B----4-:R-:W-:Y:S04]  /*0450*/  STS [R11+0x2080], R4 ;  /* 0x002080040b007388 */ /* 0x010fe80000000800 */
[----:B-----5:R-:W-:Y:S04]  /*0460*/  STS [R11+0x4000], R7 ;  /* 0x004000070b007388 */ /* 0x020fe80000000800 */
[----:B------:R-:W-:Y:S04]  /*0470*/  STS [R11+0x4080], R8 ;  /* 0x004080080b007388 */ /* 0x000fe80000000800 */
[----:B------:R-:W-:Y:S04]  /*0480*/  STS [R11+0x80], R24 ;  /* 0x000080180b007388 */ /* 0x000fe80000000800 */
[----:B------:R-:W-:Y:S04]  /*0490*/  STS [R11+0x2000], R26 ;  /* 0x0020001a0b007388 */ /* 0x000fe80000000800 */
[----:B------:R-:W-:Y:S01]  /*04a0*/  STS [R11+0x6080], R10 ;  /* 0x0060800a0b007388 */ /* 0x000fe20000000800 */
[----:B------:R-:W-:Y:S06]  /*04b0*/  BAR.SYNC.DEFER_BLOCKING 0x0 ;  /* 0x0000000000007b1d */ /* 0x000fec0000010000 */
[----:B------:R-:W-:Y:S04]  /*04c0*/  LDS R9, [R2+0x4000] ;  /* 0x0040000002097984 */ /* 0x000fe80000000800 */
[----:B------:R-:W0:Y:S04]  /*04d0*/  LDS.128 R12, [R0] ;  /* 0x00000000000c7984 */ /* 0x000e280000000c00 */
[----:B------:R-:W1:Y:S04]  /*04e0*/  LDS.128 R16, [R0+0x2000] ;  /* 0x0020000000107984 */ /* 0x000e680000000c00 */
[----:B------:R-:W2:Y:S04]  /*04f0*/  LDS R8, [R2+0x4080] ;  /* 0x0040800002087984 */ /* 0x000ea80000000800 */
[----:B------:R-:W3:Y:S04]  /*0500*/  LDS R6, [R2+0x4100] ;  /* 0x0041000002067984 */ /* 0x000ee80000000800 */
[----:B------:R-:W4:Y:S04]  /*0510*/  LDS R4, [R2+0x4180] ;  /* 0x0041800002047984 */ /* 0x000f280000000800 */
[----:B------:R-:W5:Y:S04]  /*0520*/  LDS R7, [R2+0x4200] ;  /* 0x0042000002077984 */ /* 0x000f680000000800 */
[----:B------:R-:W5:Y:S04]  /*0530*/  LDS R5, [R2+0x4280] ;  /* 0x0042800002057984 */ /* 0x000f680000000800 */
[----:B------:R-:W5:Y:S04]  /*0540*/  LDS R26, [R2+0x4300] ;  /* 0x00430000021a7984 */ /* 0x000f680000000800 */
[----:B------:R-:W5:Y:S04]  /*0550*/  LDS R24, [R2+0x4380] ;  /* 0x0043800002187984 */ /* 0x000f680000000800 */
[----:B------:R-:W-:Y:S01]  /*0560*/  LDS R28, [R2+0x4580] ;  /* 0x00458000021c7984 */ /* 0x000fe20000000800 */
[----:B0-----:R-:W-:-:S02]  /*0570*/  VIADDMNMX R25, R9, R12, R25, PT ;  /* 0x0000000c09197246 */ /* 0x001fc40003800119 */
[-C--:B-1----:R-:W-:Y:S02]  /*0580*/  VIADDMNMX R29, R9, R16.reuse, R29, PT ;  /* 0x00000010091d7246 */ /* 0x082fe4000380011d */
[C---:B--2---:R-:W-:Y:S02]  /*0590*/  VIADDMNMX R3, R8.reuse, R16, R3, PT ;  /* 0x0000001008037246 */ /* 0x044fe40003800103 */
[----:B------:R-:W-:Y:S02]  /*05a0*/  VIADDMNMX R27, R8, R12, R27, PT ;  /* 0x0000000c081b7246 */ /* 0x000fe4000380011b */
[C---:B---3--:R-:W-:Y:S01]  /*05b0*/  VIADDMNMX R12, R6.reuse, R13, R25, PT ;  /* 0x0000000d060c7246 */ /* 0x048fe20003800119 */
[----:B------:R-:W-:Y:S01]  /*05c0*/  LDS.128 R8, [R0+0x2010] ;  /* 0x0020100000087984 */ /* 0x000fe20000000c00 */
[-C--:B------:R-:W-:Y:S02]  /*05d0*/  VIADDMNMX R16, R6, R17.reuse, R29, PT ;  /* 0x0000001106107246 */ /* 0x080fe4000380011d */
[C---:B----4-:R-:W-:Y:S01]  /*05e0*/  VIADDMNMX R3, R4.reuse, R17, R3, PT ;  /* 0x0000001104037246 */ /* 0x050fe20003800103 */
[----:B------:R-:W-:Y:S01]  /*05f0*/  LDS R25, [R2+0x4600] ;  /* 0x0046000002197984 */ /* 0x000fe20000000800 */
[----:B------:R-:W-:-:S02]  /*0600*/  VIADDMNMX R27, R4, R13, R27, PT ;  /* 0x0000000d041b7246 */ /* 0x000fc4000380011b */
[C---:B-----5:R-:W-:Y:S01]  /*0610*/  VIADDMNMX R12, R7.reuse, R14, R12, PT ;  /* 0x0000000e070c7246 */ /* 0x060fe2000380010c */
[----:B------:R-:W0:Y:S01]  /*0620*/  LDS R13, [R2+0x4480] ;  /* 0x00448000020d7984 */ /* 0x000e220000000800 */
[----:B------:R-:W-:Y:S02]  /*0630*/  VIADDMNMX R16, R7, R18, R16, PT ;  /* 0x0000001207107246 */ /* 0x000fe40003800110 */
[C---:B------:R-:W-:Y:S01]  /*0640*/  VIADDMNMX R14, R5.reuse, R14, R27, PT ;  /* 0x0000000e050e7246 */ /* 0x040fe2000380011b */
[----:B------:R-:W-:Y:S01]  /*0650*/  LDS R17, [R2+0x4500] ;  /* 0x0045000002117984 */ /* 0x000fe20000000800 */
[----:B------:R-:W-:-:S03]  /*0660*/  VIADDMNMX R18, R5, R18, R3, PT ;  /* 0x0000001205127246 */ /* 0x000fc60003800103 */
[----:B------:R-:W1:Y:S04]  /*0670*/  LDS R3, [R2+0x4400] ;  /* 0x0044000002037984 */ /* 0x000e680000000800 */
[----:B------:R-:W2:Y:S01]  /*0680*/  LDS.128 R4, [R0+0x10] ;  /* 0x0000100000047984 */ /* 0x000ea20000000c00 */
[-C--:B------:R-:W-:Y:S02]  /*0690*/  VIADDMNMX R12, R26, R15.reuse, R12, PT ;  /* 0x0000000f1a0c7246 */ /* 0x080fe4000380010c */
[----:B------:R-:W-:Y:S02]  /*06a0*/  VIADDMNMX R14, R24, R15, R14, PT ;  /* 0x0000000f180e7246 */ /* 0x000fe4000380010e */
[----:B------:R-:W3:Y:S01]  /*06b0*/  LDS R15, [R2+0x4680] ;  /* 0x00468000020f7984 */ /* 0x000ee20000000800 */
[----:B------:R-:W-:-:S02]  /*06c0*/  VIADDMNMX R16, R26, R19, R16, PT ;  /* 0x000000131a107246 */ /* 0x000fc40003800110 */
[----:B------:R-:W-:Y:S01]  /*06d0*/  VIADDMNMX R18, R24, R19, R18, PT ;  /* 0x0000001318127246 */ /* 0x000fe20003800112 */
[----:B------:R-:W-:Y:S04]  /*06e0*/  LDS R26, [R2+0x4780] ;  /* 0x00478000021a7984 */ /* 0x000fe80000000800 */
[----:B------:R-:W4:Y:S01]  /*06f0*/  LDS R24, [R2+0x4700] ;  /* 0x0047000002187984 */ /* 0x000f220000000800 */
[----:B0-----:R-:W-:-:S04]  /*0700*/  VIADDMNMX R18, R13, R8, R18, PT ;  /* 0x000000080d127246 */ /* 0x001fc80003800112 */
[----:B------:R-:W-:Y:S02]  /*0710*/  VIADDMNMX R18, R28, R9, R18, PT ;  /* 0x000000091c127246 */ /* 0x000fe40003800112 */
[C---:B-1----:R-:W-:Y:S02]  /*0720*/  VIADDMNMX R16, R3.reuse, R8, R16, PT ;  /* 0x0000000803107246 */ /* 0x042fe40003800110 */
[-C--:B--2---:R-:W-:Y:S02]  /*0730*/  VIADDMNMX R12, R3, R4.reuse, R12, PT ;  /* 0x00000004030c7246 */ /* 0x084fe4000380010c */
[----:B------:R-:W-:Y:S01]  /*0740*/  VIADDMNMX R14, R13, R4, R14, PT ;  /* 0x000000040d0e7246 */ /* 0x000fe2000380010e */
[----:B------:R-:W-:Y:S01]  /*0750*/  LDS R3, [R2+0x4800] ;  /* 0x0048000002037984 */ /* 0x000fe20000000800 */
[C---:B------:R-:W-:Y:S02]  /*0760*/  VIADDMNMX R4, R17.reuse, R5, R12, PT ;  /* 0x0000000511047246 */ /* 0x040fe4000380010c */
[----:B------:R-:W-:-:S02]  /*0770*/  VIADDMNMX R8, R17, R9, R16, PT ;  /* 0x0000000911087246 */ /* 0x000fc40003800110 */
[----:B------:R-:W-:Y:S01]  /*0780*/  VIADDMNMX R14, R28, R5, R14, PT ;  /* 0x000000051c0e7246 */ /* 0x000fe2000380010e */
[----:B------:R-:W-:Y:S01]  /*0790*/  LDS R9, [R2+0x4900] ;  /* 0x0049000002097984 */ /* 0x000fe20000000800 */
[C---:B------:R-:W-:Y:S02]  /*07a0*/  VIADDMNMX R4, R25.reuse, R6, R4, PT ;  /* 0x0000000619047246 */ /* 0x040fe40003800104 */
[----:B------:R-:W-:Y:S01]  /*07b0*/  VIADDMNMX R8, R25, R10, R8, PT ;  /* 0x0000000a19087246 */ /* 0x000fe20003800108 */
[----:B------:R-:W-:Y:S01]  /*07c0*/  LDS R5, [R2+0x4880] ;  /* 0x0048800002057984 */ /* 0x000fe20000000800 */
[C---:B---3--:R-:W-:Y:S02]  /*07d0*/  VIADDMNMX R6, R15.reuse, R6, R14, PT ;  /* 0x000000060f067246 */ /* 0x048fe4000380010e */
[----:B------:R-:W-:Y:S01]  /*07e0*/  VIADDMNMX R10, R15, R10, R18, PT ;  /* 0x0000000a0f0a7246 */ /* 0x000fe20003800112 */
[----:B------:R-:W-:Y:S04]  /*07f0*/  LDS R28, [R2+0x4980] ;  /* 0x00498000021c7984 */ /* 0x000fe80000000800 */
[----:B------:R-:W0:Y:S04]  /*0800*/  LDS.128 R12, [R0+0x20] ;  /* 0x00002000000c7984 */ /* 0x000e280000000c00 */
[----:B------:R-:W1:Y:S01]  /*0810*/  LDS.128 R16, [R0+0x2020] ;  /* 0x0020200000107984 */ /* 0x000e620000000c00 */
[----:B----4-:R-:W-:-:S02]  /*0820*/  VIADDMNMX R4, R24, R7, R4, PT ;  /* 0x0000000718047246 */ /* 0x010fc40003800104 */
[----:B------:R-:W-:Y:S01]  /*0830*/  VIADDMNMX R6, R26, R7, R6, PT ;  /* 0x000000071a067246 */ /* 0x000fe20003800106 */
[----:B------:R-:W2:Y:S04]  /*0840*/  LDS R25, [R2+0x4a00] ;  /* 0x004a000002197984 */ /* 0x000ea80000000800 */
[----:B------:R-:W3:Y:S01]  /*0850*/  LDS R7, [R2+0x4a80] ;  /* 0x004a800002077984 */ /* 0x000ee20000000800 */
[-C--:B------:R-:W-:Y:S02]  /*0860*/  VIADDMNMX R8, R24, R11.reuse, R8, PT ;  /* 0x0000000b18087246 */ /* 0x080fe40003800108 */
[----:B------:R-:W-:Y:S01]  /*0870*/  VIADDMNMX R10, R26, R11, R10, PT ;  /* 0x0000000b1a0a7246 */ /* 0x000fe2000380010a */
[----:B------:R-:W4:Y:S04]  /*0880*/  LDS R24, [R2+0x4b00] ;  /* 0x004b000002187984 */ /* 0x000f280000000800 */
[----:B------:R-:W5:Y:S01]  /*0890*/  LDS R26, [R2+0x4b80] ;  /* 0x004b8000021a7984 */ /* 0x000f620000000800 */
[----:B0-----:R-:W-:-:S02]  /*08a0*/  VIADDMNMX R4, R3, R12, R4, PT ;  /* 0x0000000c03047246 */ /* 0x001fc40003800104 */
[----:B------:R-:W-:Y:S02]  /*08b0*/  VIADDMNMX R6, R5, R12, R6, PT ;  /* 0x0000000c05067246 */ /* 0x000fe40003800106 */
[-C--:B-1----:R-:W-:Y:S02]  /*08c0*/  VIADDMNMX R8, R3, R16.reuse, R8, PT ;  /* 0x0000001003087246 */ /* 0x082fe40003800108 */
[----:B------:R-:W-:Y:S01]  /*08d0*/  VIADDMNMX R10, R5, R16, R10, PT ;  /* 0x00000010050a7246 */ /* 0x000fe2000380010a */
[----:B------:R-:W-:Y:S01]  /*08e0*/  LDS R3, [R2+0x4c00] ;  /* 0x004c000002037984 */ /* 0x000fe20000000800 */
[C---:B------:R-:W-:Y:S02]  /*08f0*/  VIADDMNMX R4, R9.reuse, R13, R4, PT ;  /* 0x0000000d09047246 */ /* 0x040fe40003800104 */
[----:B------:R-:W-:Y:S02]  /*0900*/  VIADDMNMX R8, R9, R17, R8, PT ;  /* 0x0000001109087246 */ /* 0x000fe40003800108 */
[----:B------:R-:W-:-:S02]  /*0910*/  VIADDMNMX R6, R28, R13, R6, PT ;  /* 0x0000000d1c067246 */ /* 0x000fc40003800106 */
[----:B------:R-:W-:Y:S01]  /*0920*/  VIADDMNMX R10, R28, R17, R10, PT ;  /* 0x000000111c0a7246 */ /* 0x000fe2000380010a */
[----:B------:R-:W-:Y:S01]  /*0930*/  LDS R13, [R2+0x4c80] ;  /* 0x004c8000020d7984 */ /* 0x000fe20000000800 */
[C---:B--2---:R-:W-:Y:S02]  /*0940*/  VIADDMNMX R12, R25.reuse, R14, R4, PT ;  /* 0x0000000e190c7246 */ /* 0x044fe40003800104 */
        /* <DEDUP_REMOVED lines=8> */
[----:B-----5:R-:W-:Y:S01]  /*09d0*/  VIADDMNMX R14, R26, R15, R14, PT ;  /* 0x0000000f1a0e7246 */ /* 0x020fe2000380010e */
        /* <DEDUP_REMOVED lines=288> */
[----:B------:R-:W-:-:S03]  /*1be0*/  VIADDMNMX R8, R24, R11, R8, PT ;  /* 0x0000000b18087246 */ /* 0x000fc60003800108 */
[----:B------:R-:W4:Y:S01]  /*1bf0*/  LDS R24, [R2+0x7b00] ;  /* 0x007b000002187984 */ /* 0x000f220000000800 */
[----:B------:R-:W-:-:S03]  /*1c00*/  VIADDMNMX R10, R26, R11, R10, PT ;  /* 0x0000000b1a0a7246 */ /* 0x000fc6000380010a */
[----:B------:R-:W5:Y:S01]  /*1c10*/  LDS R26, [R2+0x7b80] ;  /* 0x007b8000021a7984 */ /* 0x000f620000000800 */
[-C--:B0-----:R-:W-:Y:S02]  /*1c20*/  VIADDMNMX R4, R3, R12.reuse, R4, PT ;  /* 0x0000000c03047246 */ /* 0x081fe40003800104 */
[----:B------:R-:W-:Y:S02]  /*1c30*/  VIADDMNMX R6, R5, R12, R6, PT ;  /* 0x0000000c05067246 */ /* 0x000fe40003800106 */
[-C--:B-1----:R-:W-:Y:S02]  /*1c40*/  VIADDMNMX R8, R3, R16.reuse, R8, PT ;  /* 0x0000001003087246 */ /* 0x082fe40003800108 */
[----:B------:R-:W-:Y:S01]  /*1c50*/  VIADDMNMX R10, R5, R16, R10, PT ;  /* 0x00000010050a7246 */ /* 0x000fe2000380010a */
[----:B------:R-:W-:Y:S01]  /*1c60*/  LDS R3, [R2+0x7c80] ;  /* 0x007c800002037984 */ /* 0x000fe20000000800 */
[C---:B------:R-:W-:Y:S02]  /*1c70*/  VIADDMNMX R4, R9.reuse, R13, R4, PT ;  /* 0x0000000d09047246 */ /* 0x040fe40003800104 */
[----:B------:R-:W-:Y:S01]  /*1c80*/  VIADDMNMX R8, R9, R17, R8, PT ;  /* 0x0000001109087246 */ /* 0x000fe20003800108 */
[----:B------:R-:W-:Y:S01]  /*1c90*/  LDS R16, [R2+0x7d80] ;  /* 0x007d800002107984 */ /* 0x000fe20000000800 */
        /* <DEDUP_REMOVED lines=9> */
[----:B------:R-:W0:Y:S01]  /*1d30*/  LDS.128 R4, [R0+0xf0] ;  /* 0x0000f00000047984 */ /* 0x000e220000000c00 */
[----:B----4-:R-:W-:-:S03]  /*1d40*/  VIADDMNMX R12, R24, R15, R12, PT ;  /* 0x0000000f180c7246 */ /* 0x010fc6000380010c */
[----:B------:R-:W1:Y:S01]  /*1d50*/  LDS.128 R8, [R0+0x20f0] ;  /* 0x0020f00000087984 */ /* 0x000e620000000c00 */
[----:B------:R-:W-:-:S03]  /*1d60*/  VIADDMNMX R25, R24, R19, R25, PT ;  /* 0x0000001318197246 */ /* 0x000fc60003800119 */
[----:B------:R-:W2:Y:S01]  /*1d70*/  LDS R24, [R2+0x7d00] ;  /* 0x007d000002187984 */ /* 0x000ea20000000800 */
[----:B-----5:R-:W-:-:S03]  /*1d80*/  VIADDMNMX R27, R26, R15, R14, PT ;  /* 0x0000000f1a1b7246 */ /* 0x020fc6000380010e */
[----:B------:R-:W3:Y:S04]  /*1d90*/  LDS R15, [R2+0x7e80] ;  /* 0x007e8000020f7984 */ /* 0x000ee80000000800 */
[----:B------:R-:W4:Y:S01]  /*1da0*/  LDS R14, [R2+0x7f80] ;  /* 0x007f8000020e7984 */ /* 0x000f220000000800 */
[----:B------:R-:W-:Y:S02]  /*1db0*/  VIADDMNMX R18, R26, R19, R18, PT ;  /* 0x000000131a127246 */ /* 0x000fe40003800112 */
[-C--:B0-----:R-:W-:Y:S02]  /*1dc0*/  VIADDMNMX R27, R3, R4.reuse, R27, PT ;  /* 0x00000004031b7246 */ /* 0x081fe4000380011b */
[C---:B------:R-:W-:Y:S02]  /*1dd0*/  VIADDMNMX R12, R13.reuse, R4, R12, PT ;  /* 0x000000040d0c7246 */ /* 0x040fe4000380010c */
[----:B-1----:R-:W-:-:S02]  /*1de0*/  VIADDMNMX R25, R13, R8, R25, PT ;  /* 0x000000080d197246 */ /* 0x002fc40003800119 */
[----:B------:R-:W-:Y:S02]  /*1df0*/  VIADDMNMX R18, R3, R8, R18, PT ;  /* 0x0000000803127246 */ /* 0x000fe40003800112 */
[-C--:B------:R-:W-:Y:S02]  /*1e00*/  VIADDMNMX R27, R16, R5.reuse, R27, PT ;  /* 0x00000005101b7246 */ /* 0x080fe4000380011b */
[C---:B--2---:R-:W-:Y:S02]  /*1e10*/  VIADDMNMX R12, R24.reuse, R5, R12, PT ;  /* 0x00000005180c7246 */ /* 0x044fe4000380010c */
[-C--:B------:R-:W-:Y:S02]  /*1e20*/  VIADDMNMX R25, R24, R9.reuse, R25, PT ;  /* 0x0000000918197246 */ /* 0x080fe40003800119 */
[----:B------:R-:W-:Y:S02]  /*1e30*/  VIADDMNMX R18, R16, R9, R18, PT ;  /* 0x0000000910127246 */ /* 0x000fe40003800112 */
[----:B---3--:R-:W-:-:S02]  /*1e40*/  VIADDMNMX R27, R15, R6, R27, PT ;  /* 0x000000060f1b7246 */ /* 0x008fc4000380011b */
[C---:B------:R-:W-:Y:S02]  /*1e50*/  VIADDMNMX R12, R17.reuse, R6, R12, PT ;  /* 0x00000006110c7246 */ /* 0x040fe4000380010c */
[-C--:B------:R-:W-:Y:S02]  /*1e60*/  VIADDMNMX R25, R17, R10.reuse, R25, PT ;  /* 0x0000000a11197246 */ /* 0x080fe40003800119 */
[----:B------:R-:W-:Y:S02]  /*1e70*/  VIADDMNMX R18, R15, R10, R18, PT ;  /* 0x0000000a0f127246 */ /* 0x000fe40003800112 */
[-C--:B----4-:R-:W-:Y:S02]  /*1e80*/  VIADDMNMX R27, R14, R7.reuse, R27, PT ;  /* 0x000000070e1b7246 */ /* 0x090fe4000380011b */
[C---:B------:R-:W-:Y:S02]  /*1e90*/  VIADDMNMX R7, R28.reuse, R7, R12, PT ;  /* 0x000000071c077246 */ /* 0x040fe4000380010c */
[----:B------:R-:W-:-:S02]  /*1ea0*/  VIADDMNMX R25, R28, R11, R25, PT ;  /* 0x0000000b1c197246 */ /* 0x000fc40003800119 */
[----:B------:R-:W-:Y:S01]  /*1eb0*/  VIADDMNMX R11, R14, R11, R18, PT ;  /* 0x0000000b0e0b7246 */ /* 0x000fe20003800112 */
[----:B------:R-:W-:Y:S04]  /*1ec0*/  STG.E desc[UR6][R22.64+0x80], R27 ;  /* 0x0000801b16007986 */ /* 0x000fe8000c101906 */
[----:B------:R-:W-:Y:S04]  /*1ed0*/  STG.E desc[UR6][R22.64], R7 ;  /* 0x0000000716007986 */ /* 0x000fe8000c101906 */
[----:B------:R-:W-:Y:S04]  /*1ee0*/  STG.E desc[UR6][R20.64], R25 ;  /* 0x0000001914007986 */ /* 0x000fe8000c101906 */
[----:B------:R-:W-:Y:S01]  /*1ef0*/  STG.E desc[UR6][R20.64+0x80], R11 ;  /* 0x0000800b14007986 */ /* 0x000fe2000c101906 */
[----:B------:R-:W-:Y:S05]  /*1f00*/  EXIT ;  /* 0x000000000000794d */ /* 0x000fea0003800000 */
.L_x_0:
[----:B------:R-:W-:-:S00]  /*1f10*/  BRA `(.L_x_0) ;  /* 0xfffffffc00fc7947 */ /* 0x000fc0000383ffff */
[----:B------:R-:W-:-:S00]  /*1f20*/  NOP ;  /* 0x0000000000007918 */ /* 0x000fc00000000000 */
        /* <DEDUP_REMOVED lines=13> */
.L_x_5:


//--------------------- .text._Z6phase2iiiPii     --------------------------
	.section	.text._Z6phase2iiiPii,"ax",@progbits
	.align	128
        .global         _Z6phase2iiiPii
        .type           _Z6phase2iiiPii,@function
        .size           _Z6phase2iiiPii,(.L_x_6 - _Z6phase2iiiPii)
        .other          _Z6phase2iiiPii,@"STO_CUDA_ENTRY STV_DEFAULT"
_Z6phase2iiiPii:
.text._Z6phase2iiiPii:
[----:B------:R-:W-:Y:S08]  /*0000*/  LDC R1, c[0x0][0x37c] ;  /* 0x0000df00ff017b82 */ /* 0x000ff00000000800 */
[----:B------:R-:W0:Y:S01]  /*0010*/  S2UR UR7, SR_CTAID.Y ;  /* 0x00000000000779c3 */ /* 0x000e220000002600 */
[----:B------:R-:W1:Y:S01]  /*0020*/  LDCU.64 UR8, c[0x0][0x358] ;  /* 0x00006b00ff0877ac */ /* 0x000e620008000a00 */
[----:B0-----:R-:W-:-:S09]  /*0030*/  UISETP.NE.AND UP0, UPT, UR7, URZ, UPT ;  /* 0x000000ff0700728c */ /* 0x001fd2000bf05270 */
[----:B-1----:R-:W-:Y:S05]  /*0040*/  BRA.U UP0, `(.L_x_1) ;  /* 0x00000001001c7547 */ /* 0x002fea000b800000 */
[----:B------:R-:W0:Y:S01]  /*0050*/  S2UR UR10, SR_CTAID.X ;  /* 0x00000000000a79c3 */ /* 0x000e220000002500 */
[----:B------:R-:W0:Y:S01]  /*0060*/  LDCU UR11, c[0x0][0x384] ;  /* 0x00007080ff0b77ac */ /* 0x000e220008000800 */
[----:B------:R-:W1:Y:S01]  /*0070*/  LDCU.64 UR4, c[0x0][0x380] ;  /* 0x00007000ff0477ac */ /* 0x000e620008000a00 */
[----:B0-----:R-:W-:Y:S02]  /*0080*/  UISETP.GE.U32.AND UP0, UPT, UR10, UR11, UPT ;  /* 0x0000000b0a00728c */ /* 0x001fe4000bf06070 */
[----:B------:R-:W-:-:S09]  /*0090*/  UIADD3 UR6, UPT, UPT, UR10, 0x1, URZ ;  /* 0x000000010a067890 */ /* 0x000fd2000fffe0ff */
[----:B------:R-:W-:Y:S01]  /*00a0*/  @!UP0 UIADD3 UR6, UPT, UPT, UR10, URZ, URZ ;  /* 0x000000ff0a068290 */ /* 0x000fe2000fffe0ff */
[----:B-1----:R-:W-:Y:S11]  /*00b0*/  BRA `(.L_x_2) ;  /* 0x00000000001c7947 */ /* 0x002ff60003800000 */
.L_x_1:
[----:B------:R-:W0:Y:S01]  /*00c0*/  S2UR UR4, SR_CTAID.X ;  /* 0x00000000000479c3 */ /* 0x000e220000002500 */
[----:B------:R-:W0:Y:S01]  /*00d0*/  LDCU UR11, c[0x0][0x384] ;  /* 0x00007080ff0b77ac */ /* 0x000e220008000800 */
[----:B------:R-:W1:Y:S01]  /*00e0*/  LDCU UR6, c[0x0][0x384] ;  /* 0x00007080ff0677ac */ /* 0x000e620008000800 */
[----:B0-----:R-:W-:Y:S02]  /*00f0*/  UISETP.GE.U32.AND UP0, UPT, UR4, UR11, UPT ;  /* 0x0000000b0400728c */ /* 0x001fe4000bf06070 */
[----:B------:R-:W-:-:S09]  /*0100*/  UIADD3 UR5, UPT, UPT, UR4, 0x1, URZ ;  /* 0x0000000104057890 */ /* 0x000fd2000fffe0ff */
[----:B------:R-:W-:-:S03]  /*0110*/  @!UP0 UIADD3 UR5, UPT, UPT, UR4, URZ, URZ ;  /* 0x000000ff04058290 */ /* 0x000fc6000fffe0ff */
[----:B-1----:R-:W-:-:S09]  /*0120*/  UMOV UR4, URZ ;  /* 0x000000ff00047c82 */ /* 0x002fd20008000000 */
.L_x_2:
[----:B------:R-:W0:Y:S01]  /*0130*/  S2R R17, SR_TID.Y ;  /* 0x0000000000117919 */ /* 0x000e220000002200 */
[----:B------:R-:W0:Y:S01]  /*0140*/  LDC R0, c[0x0][0x380] ;  /* 0x0000e000ff007b82 */ /* 0x000e220000000800 */
[----:B------:R-:W1:Y:S01]  /*0150*/  LDCU UR10, c[0x0][0x398] ;  /* 0x00007300ff0a77ac */ /* 0x000e620008000800 */
[----:B------:R-:W2:Y:S06]  /*0160*/  S2R R15, SR_TID.X ;  /* 0x00000000000f7919 */ /* 0x000eac0000002100 */
[----:B------:R-:W3:Y:S01]  /*0170*/  LDC.64 R12, c[0x0][0x390] ;  /* 0x0000e400ff0c7b82 */ /* 0x000ee20000000a00 */
[----:B0-----:R-:W-:-:S02]  /*0180*/  IMAD R7, R0, UR11, R17 ;  /* 0x0000000b00077c24 */ /* 0x001fc4000f8e0211 */
[C---:B------:R-:W-:Y:S02]  /*0190*/  IMAD R5, R0.reuse, UR5, R17 ;  /* 0x0000000500057c24 */ /* 0x040fe4000f8e0211 */
[C-C-:B--2---:R-:W-:Y:S02]  /*01a0*/  IMAD R8, R0.reuse, UR11, R15.reuse ;  /* 0x0000000b00087c24 */ /* 0x144fe4000f8e020f */
[----:B------:R-:W-:Y:S02]  /*01b0*/  IMAD R6, R0, UR6, R15 ;  /* 0x0000000600067c24 */ /* 0x000fe4000f8e020f */
[----:B-1----:R-:W-:Y:S02]  /*01c0*/  IMAD R11, R7, UR10, R8 ;  /* 0x0000000a070b7c24 */ /* 0x002fe4000f8e0208 */
[----:B------:R-:W-:Y:S02]  /*01d0*/  VIADD R9, R5, 0x10 ;  /* 0x0000001005097836 */ /* 0x000fe40000000000 */
[----:B---3--:R-:W-:-:S04]  /*01e0*/  IMAD.WIDE.U32 R10, R11, 0x4, R12 ;  /* 0x000000040b0a7825 */ /* 0x008fc800078e000c */
[--C-:B------:R-:W-:Y:S01]  /*01f0*/  IMAD R3, R5, UR10, R6.reuse ;  /* 0x0000000a05037c24 */ /* 0x100fe2000f8e0206 */
[----:B------:R0:W2:Y:S01]  /*0200*/  LDG.E R20, desc[UR8][R10.64] ;  /* 0x000000080a147981 */ /* 0x0000a2000c1e1900 */
[----:B------:R-:W-:Y:S02]  /*0210*/  VIADD R19, R7, 0x10 ;  /* 0x0000001007137836 */ /* 0x000fe40000000000 */
[C---:B------:R-:W-:Y:S02]  /*0220*/  VIADD R23, R5.reuse, 0x20 ;  /* 0x0000002005177836 */ /* 0x040fe40000000000 */
[----:B------:R-:W-:Y:S02]  /*0230*/  VIADD R25, R5, 0x30 ;  /* 0x0000003005197836 */ /* 0x000fe40000000000 */
[----:B------:R-:W-:Y:S02]  /*0240*/  IMAD R5, R9, UR10, R6 ;  /* 0x0000000a09057c24 */ /* 0x000fe4000f8e0206 */
[----:B------:R-:W-:-:S02]  /*0250*/  VIADD R9, R7, 0x20 ;  /* 0x0000002007097836 */ /* 0x000fc40000000000 */
[----:B------:R-:W-:-:S04]  /*0260*/  IMAD.WIDE R2, R3, 0x4, R12 ;  /* 0x0000000403027825 */ /* 0x000fc800078e020c */
[----:B------:R-:W-:Y:S01]  /*0270*/  IMAD R19, R19, UR10, R8 ;  /* 0x0000000a13137c24 */ /* 0x000fe2000f8e0208 */
[----:B------:R-:W3:Y:S01]  /*0280*/  LDG.E R21, desc[UR8][R2.64] ;  /* 0x0000000802157981 */ /* 0x000ee2000c1e1900 */
[--C-:B------:R-:W-:Y:S02]  /*0290*/  IMAD R23, R23, UR10, R6.reuse ;  /* 0x0000000a17177c24 */ /* 0x100fe4000f8e0206 */
[----:B0-----:R-:W-:Y:S02]  /*02a0*/  VIADD R11, R7, 0x30 ;  /* 0x00000030070b7836 */ /* 0x001fe40000000000 */
[----:B------:R-:W-:Y:S02]  /*02b0*/  IMAD R25, R25, UR10, R6 ;  /* 0x0000000a19197c24 */ /* 0x000fe4000f8e0206 */
[----:B------:R-:W-:Y:S02]  /*02c0*/  IMAD R9, R9, UR10, R8 ;  /* 0x0000000a09097c24 */ /* 0x000fe4000f8e0208 */
[----:B------:R-:W-:-:S04]  /*02d0*/  IMAD.WIDE R4, R5, 0x4, R12 ;  /* 0x0000000405047825 */ /* 0x000fc800078e020c */
[--C-:B------:R-:W-:Y:S01]  /*02e0*/  IMAD.WIDE.U32 R18, R19, 0x4, R12.reuse ;  /* 0x0000000413127825 */ /* 0x100fe200078e000c */
[----:B------:R-:W4:Y:S03]  /*02f0*/  LDG.E R16, desc[UR8][R4.64] ;  /* 0x0000000804107981 */ /* 0x000f26000c1e1900 */
[----:B------:R-:W-:Y:S02]  /*0300*/  IMAD.WIDE R6, R23, 0x4, R12 ;  /* 0x0000000417067825 */ /* 0x000fe400078e020c */
[----:B------:R0:W5:Y:S02]  /*0310*/  LDG.E R19, desc[UR8][R18.64] ;  /* 0x0000000812137981 */ /* 0x000164000c1e1900 */
[----:B------:R-:W-:Y:S02]  /*0320*/  IMAD R23, R11, UR10, R8 ;  /* 0x0000000a0b177c24 */ /* 0x000fe4000f8e0208 */
[--C-:B------:R-:W-:Y:S01]  /*0330*/  IMAD.WIDE.U32 R10, R9, 0x4, R12.reuse ;  /* 0x00000004090a7825 */ /* 0x100fe200078e000c */
[----:B------:R-:W5:Y:S03]  /*0340*/  LDG.E R14, desc[UR8][R6.64] ;  /* 0x00000008060e7981 */ /* 0x000f66000c1e1900 */
[--C-:B------:R-:W-:Y:S01]  /*0350*/  IMAD.WIDE R8, R25, 0x4, R12.reuse ;  /* 0x0000000419087825 */ /* 0x100fe200078e020c */
[----:B------:R1:W5:Y:S03]  /*0360*/  LDG.E R22, desc[UR8][R10.64] ;  /* 0x000000080a167981 */ /* 0x000366000c1e1900 */
[----:B------:R-:W-:-:S02]  /*0370*/  IMAD.WIDE.U32 R12, R23, 0x4, R12 ;  /* 0x00000004170c7825 */ /* 0x000fc400078e000c */
[----:B------:R-:W5:Y:S04]  /*0380*/  LDG.E R23, desc[UR8][R8.64] ;  /* 0x0000000808177981 */ /* 0x000f68000c1e1900 */
[----:B------:R1:W5:Y:S01]  /*0390*/  LDG.E R24, desc[UR8][R12.64] ;  /* 0x000000080c187981 */ /* 0x000362000c1e1900 */
[----:B------:R-:W1:Y:S01]  /*03a0*/  S2UR UR6, SR_CgaCtaId ;  /* 0x00000000000679c3 */ /* 0x000e620000008800 */
[----:B------:R-:W-:Y:S01]  /*03b0*/  IMAD R27, R17, R0, RZ ;  /* 0x00000000111b7224 */ /* 0x000fe200078e02ff */
[----:B------:R-:W-:-:S03]  /*03c0*/  UMOV UR5, 0x400 ;  /* 0x0000040000057882 */ /* 0x000fc60000000000 */
[----:B0-----:R-:W-:Y:S02]  /*03d0*/  IMAD.IADD R18, R27, 0x1, R15 ;  /* 0x000000011b127824 */ /* 0x001fe400078e020f */
[C-C-:B------:R-:W-:Y:S02]  /*03e0*/  IMAD R25, R0.reuse, 0x10, R27.reuse ;  /* 0x0000001000197824 */ /* 0x140fe400078e021b */
[C---:B------:R-:W-:Y:S02]  /*03f0*/  IMAD R27, R0.reuse, 0x20, R27 ;  /* 0x00000020001b7824 */ /* 0x040fe400078e021b */
[----:B-1----:R-:W-:Y:S02]  /*0400*/  IMAD.IADD R11, R25, 0x1, R15 ;  /* 0x00000001190b7824 */ /* 0x002fe400078e020f */
[C---:B------:R-:W-:Y:S02]  /*0410*/  IMAD R28, R0.reuse, 0x10, R27 ;  /* 0x00000010001c7824 */ /* 0x040fe400078e021b */
[----:B------:R-:W-:-:S02]  /*0420*/  IMAD R26, R0, R0, RZ ;  /* 0x00000000001a7224 */ /* 0x000fc400078e02ff */
[--C-:B------:R-:W-:Y:S01]  /*0430*/  IMAD.IADD R13, R27, 0x1, R15.reuse ;  /* 0x000000011b0d7824 */ /* 0x100fe200078e020f */
[----:B------:R-:W-:Y:S01]  /*0440*/  ULEA UR5, UR6, UR5, 0x18 ;  /* 0x0000000506057291 */ /* 0x000fe2000f8ec0ff */
[----:B------:R-:W-:-:S05]  /*0450*/  IMAD.IADD R10, R28, 0x1, R15 ;  /* 0x000000011c0a7824 */ /* 0x000fca00078e020f */
[----:B------:R-:W-:Y:S02]  /*0460*/  LEA R18, R18, UR5, 0x2 ;  /* 0x0000000512127c11 */ /* 0x000fe4000f8e10ff */
[----:B------:R-:W-:Y:S01]  /*0470*/  LEA R11, R11, UR5, 0x2 ;  /* 0x000000050b0b7c11 */ /* 0x000fe2000f8e10ff */
[----:B------:R-:W-:Y:S01]  /*0480*/  VIADD R17, R17, UR4 ;  /* 0x0000000411117c36 */ /* 0x000fe20008000000 */
[----:B------:R-:W-:Y:S01]  /*0490*/  LEA R13, R13, UR5, 0x2 ;  /* 0x000000050d0d7c11 */ /* 0x000fe2000f8e10ff */
[----:B------:R-:W-:Y:S01]  /*04a0*/  IMAD R29, R26, 0x4, R18 ;  /* 0x000000041a1d7824 */ /* 0x000fe200078e0212 */
[----:B------:R-:W-:Y:S01]  /*04b0*/  LEA R10, R10, UR5, 0x2 ;  /* 0x000000050a0a7c11 */ /* 0x000fe2000f8e10ff */
[----:B------:R-:W-:Y:S02]  /*04c0*/  IMAD R12, R26, 0x4, R11 ;  /* 0x000000041a0c7824 */ /* 0x000fe400078e020b */
[C---:B------:R-:W-:Y:S02]  /*04d0*/  IMAD R25, R0.reuse, UR4, R25 ;  /* 0x0000000400197c24 */ /* 0x040fe4000f8e0219 */
[----:B------:R-:W-:-:S02]  /*04e0*/  IMAD R27, R0, UR4, R27 ;  /* 0x00000004001b7c24 */ /* 0x000fc4000f8e021b */
[----:B------:R-:W-:Y:S01]  /*04f0*/  IMAD R28, R0, UR4, R28 ;  /* 0x00000004001c7c24 */ /* 0x000fe2000f8e021c */
[----:B---3--:R0:W-:Y:S04]  /*0500*/  STS [R18], R21 ;  /* 0x0000001512007388 */ /* 0x0081e80000000800 */
[----:B--2---:R1:W-:Y:S01]  /*0510*/  STS [R29], R20 ;  /* 0x000000141d007388 */ /* 0x0043e20000000800 */
[C---:B0-----:R-:W-:Y:S02]  /*0520*/  IMAD R21, R26.reuse, 0x4, R13 ;  /* 0x000000041a157824 */ /* 0x041fe400078e020d */
[----:B-1----:R-:W-:Y:S01]  /*0530*/  IMAD R20, R17, R0, RZ ;  /* 0x0000000011147224 */ /* 0x002fe200078e02ff */
[----:B----4-:R-:W-:Y:S01]  /*0540*/  STS [R11], R16 ;  /* 0x000000100b007388 */ /* 0x010fe20000000800 */
[----:B------:R-:W-:-:S02]  /*0550*/  IMAD R17, R26, UR7, R15 ;  /* 0x000000071a117c24 */ /* 0x000fc4000f8e020f */
[----:B------:R-:W-:Y:S01]  /*0560*/  IMAD R15, R26, 0x4, R10 ;  /* 0x000000041a0f7824 */ /* 0x000fe200078e020a */
[----:B-----5:R0:W-:Y:S04]  /*0570*/  STS [R12], R19 ;  /* 0x000000130c007388 */ /* 0x0201e80000000800 */
[----:B------:R-:W-:Y:S04]  /*0580*/  STS [R13], R14 ;  /* 0x0000000e0d007388 */ /* 0x000fe80000000800 */
[----:B------:R-:W-:Y:S04]  /*0590*/  STS [R21], R22 ;  /* 0x0000001615007388 */ /* 0x000fe80000000800 */
[----:B------:R-:W-:Y:S04]  /*05a0*/  STS [R10], R23 ;  /* 0x000000170a007388 */ /* 0x000fe80000000800 */
[----:B------:R-:W-:Y:S01]  /*05b0*/  STS [R15], R24 ;  /* 0x000000180f007388 */ /* 0x000fe20000000800 */
[----:B------:R-:W-:Y:S01]  /*05c0*/  BAR.SYNC.DEFER_BLOCKING 0x0 ;  /* 0x0000000000007b1d */ /* 0x000fe20000010000 */
[----:B0-----:R-:W-:-:S02]  /*05d0*/  LEA R12, R20, UR5, 0x2 ;  /* 0x00000005140c7c11 */ /* 0x001fc4000f8e10ff */
[----:B------:R-:W-:-:S03]  /*05e0*/  LEA R17, R17, UR5, 0x2 ;  /* 0x0000000511117c11 */ /* 0x000fc6000f8e10ff */
[----:B------:R-:W-:Y:S04]  /*05f0*/  LDS R16, [R18] ;  /* 0x0000000012107984 */ /* 0x000fe80000000800 */
[----:B------:R-:W-:Y:S04]  /*0600*/  LDS R19, [R12] ;  /* 0x000000000c137984 */ /* 0x000fe80000000800 */
[----:B------:R-:W0:Y:S02]  /*0610*/  LDS R14, [R17] ;  /* 0x00000000110e7984 */ /* 0x000e240000000800 */
[----:B0-----:R-:W-:-:S02]  /*0620*/  VIADDMNMX R19, R14, R19, R16, PT ;  /* 0x000000130e137246 */ /* 0x001fc40003800110 */
[----:B------:R-:W-:-:S03]  /*0630*/  LEA R14, R25, UR5, 0x2 ;  /* 0x00000005190e7c11 */ /* 0x000fc6000f8e10ff */
[----:B------:R-:W-:Y:S04]  /*0640*/  STS [R18], R19 ;  /* 0x0000001312007388 */ /* 0x000fe80000000800 */
        /* <DEDUP_REMOVED lines=15> */
[----:B0-----:R-:W-:-:S05]  /*0740*/  VIADDMNMX R21, R21, R24, R19, PT ;  /* 0x0000001815157246 */ /* 0x001fca0003800113 */
[----:B------:R-:W-:Y:S01]  /*0750*/  STS [R10], R21 ;  /* 0x000000150a007388 */ /* 0x000fe20000000800 */
[----:B------:R-:W-:Y:S01]  /*0760*/  BAR.SYNC.DEFER_BLOCKING 0x0 ;  /* 0x0000000000007b1d */ /* 0x000fe20000010000 */
[----:B------:R-:W-:-:S05]  /*0770*/  IMAD R19, R0, 0x4, R17 ;  /* 0x0000000400137824 */ /* 0x000fca00078e0211 */
[----:B------:R-:W-:Y:S04]  /*0780*/  LDS R20, [R18] ;  /* 0x0000000012147984 */ /* 0x000fe80000000800 */
[----:B------:R-:W-:Y:S04]  /*0790*/  LDS R23, [R12+0x4] ;  /* 0x000004000c177984 */ /* 0x000fe80000000800 */
[----:B------:R-:W0:Y:S02]  /*07a0*/  LDS R24, [R19] ;  /* 0x0000000013187984 */ /* 0x000e240000000800 */
[----:B0-----:R-:W-:-:S05]  /*07b0*/  VIADDMNMX R23, R24, R23, R20, PT ;  /* 0x0000001718177246 */ /* 0x001fca0003800114 */
[----:B------:R-:W-:Y:S04]  /*07c0*/  STS [R18], R23 ;  /* 0x0000001712007388 */ /* 0x000fe80000000800 */
        /* <DEDUP_REMOVED lines=562> */
[----:B------:R-:W0:Y:S01]  /*2af0*/  LDS R21, [R17] ;  /* 0x0000000011157984 */ /* 0x000e220000000800 */
[----:B------:R-:W-:Y:S01]  /*2b00*/  IMAD R0, R0, 0x4, R17 ;  /* 0x0000000400007824 */ /* 0x000fe200078e0211 */
[----:B0-----:R-:W-:-:S05]  /*2b10*/  VIADDMNMX R19, R21, R24, R19, PT ;  /* 0x0000001815137246 */ /* 0x001fca0003800113 */
[----:B------:R-:W-:Y:S01]  /*2b20*/  STS [R10], R19 ;  /* 0x000000130a007388 */ /* 0x000fe20000000800 */
[----:B------:R-:W-:Y:S06]  /*2b30*/  BAR.SYNC.DEFER_BLOCKING 0x0 ;  /* 0x0000000000007b1d */ /* 0x000fec0000010000 */
[----:B------:R-:W-:Y:S04]  /*2b40*/  LDS R20, [R18] ;  /* 0x0000000012147984 */ /* 0x000fe80000000800 */
[----:B------:R-:W-:Y:S04]  /*2b50*/  LDS R21, [R12+0x6c] ;  /* 0x00006c000c157984 */ /* 0x000fe80000000800 */
[----:B------:R-:W0:Y:S02]  /*2b60*/  LDS R23, [R0] ;  /* 0x0000000000177984 */ /* 0x000e240000000800 */
[----:B0-----:R-:W-:-:S05]  /*2b70*/  VIADDMNMX R21, R23, R21, R20, PT ;  /* 0x0000001517157246 */ /* 0x001fca0003800114 */
[----:B------:R0:W-:Y:S04]  /*2b80*/  STS [R18], R21 ;  /* 0x0000001512007388 */ /* 0x0001e80000000800 */
[----:B------:R-:W-:Y:S04]  /*2b90*/  LDS R20, [R11] ;  /* 0x000000000b147984 */ /* 0x000fe80000000800 */
[----:B------:R-:W-:Y:S01]  /*2ba0*/  LDS R17, [R14+0x6c] ;  /* 0x00006c000e117984 */ /* 0x000fe20000000800 */
[----:B0-----:R-:W0:Y:S03]  /*2bb0*/  LDC R21, c[0x0][0x380] ;  /* 0x0000e000ff157b82 */ /* 0x001e260000000800 */
[----:B------:R-:W1:Y:S02]  /*2bc0*/  LDS R22, [R0] ;  /* 0x0000000000167984 */ /* 0x000e640000000800 */
[----:B-1----:R-:W-:-:S05]  /*2bd0*/  VIADDMNMX R20, R22, R17, R20, PT ;  /* 0x0000001116147246 */ /* 0x002fca0003800114 */
[----:B------:R-:W-:Y:S04]  /*2be0*/  STS [R11], R20 ;  /* 0x000000140b007388 */ /* 0x000fe80000000800 */
[----:B------:R-:W-:Y:S04]  /*2bf0*/  LDS R17, [R13] ;  /* 0x000000000d117984 */ /* 0x000fe80000000800 */
[----:B------:R-:W-:Y:S04]  /*2c00*/  LDS R22, [R15+0x6c] ;  /* 0x00006c000f167984 */ /* 0x000fe80000000800 */
[----:B------:R-:W1:Y:S02]  /*2c10*/  LDS R19, [R0] ;  /* 0x0000000000137984 */ /* 0x000e640000000800 */
[----:B-1----:R-:W-:-:S05]  /*2c20*/  VIADDMNMX R22, R19, R22, R17, PT ;  /* 0x0000001613167246 */ /* 0x002fca0003800111 */
[----:B------:R-:W-:Y:S04]  /*2c30*/  STS [R13], R22 ;  /* 0x000000160d007388 */ /* 0x000fe80000000800 */
[----:B------:R-:W-:Y:S04]  /*2c40*/  LDS R17, [R10] ;  /* 0x000000000a117984 */ /* 0x000fe80000000800 */
[----:B------:R-:W-:Y:S04]  /*2c50*/  LDS R24, [R16+0x6c] ;  /* 0x00006c0010187984 */ /* 0x000fe80000000800 */
[----:B------:R-:W1:Y:S02]  /*2c60*/  LDS R19, [R0] ;  /* 0x0000000000137984 */ /* 0x000e640000000800 */
[----:B-1----:R-:W-:-:S02]  /*2c70*/  VIADDMNMX R19, R19, R24, R17, PT ;  /* 0x0000001813137246 */ /* 0x002fc40003800111 */
[----:B------:R-:W1:Y:S03]  /*2c80*/  LDC R24, c[0x0][0x380] ;  /* 0x0000e000ff187b82 */ /* 0x000e660000000800 */
[----:B------:R-:W-:Y:S05]  /*2c90*/  STS [R10], R19 ;  /* 0x000000130a007388 */ /* 0x000fea0000000800 */
[----:B------:R-:W-:Y:S01]  /*2ca0*/  BAR.SYNC.DEFER_BLOCKING 0x0 ;  /* 0x0000000000007b1d */ /* 0x000fe20000010000 */
[----:B0-----:R-:W-:-:S05]  /*2cb0*/  IMAD R17, R21, 0x4, R0 ;  /* 0x0000000415117824 */ /* 0x001fca00078e0200 */
        /* <DEDUP_REMOVED lines=18> */
[----:B-1----:R-:W-:Y:S01]  /*2de0*/  IMAD R0, R24, 0x4, R17 ;  /* 0x0000000418007824 */ /* 0x002fe200078e0211 */
        /* <DEDUP_REMOVED lines=785> */
[----:B------:R-:W-:Y:S04]  /*5f00*/  LDS R12, [R12+0xfc] ;  /* 0x0000fc000c0c7984 */ /* 0x000fe80000000800 */
[----:B------:R-:W-:Y:S04]  /*5f10*/  LDS R21, [R18] ;  /* 0x0000000012157984 */ /* 0x000fe80000000800 */
[----:B------:R-:W0:Y:S02]  /*5f20*/  LDS R20, [R0] ;  /* 0x0000000000147984 */ /* 0x000e240000000800 */
[----:B0-----:R-:W-:-:S05]  /*5f30*/  VIADDMNMX R21, R20, R12, R21, PT ;  /* 0x0000000c14157246 */ /* 0x001fca0003800115 */
[----:B------:R-:W-:Y:S04]  /*5f40*/  STS [R18], R21 ;  /* 0x0000001512007388 */ /* 0x000fe80000000800 */
        /* <DEDUP_REMOVED lines=15> */
[----:B------:R-:W0:Y:S04]  /*6040*/  LDS R19, [R18] ;  /* 0x0000000012137984 */ /* 0x000e280000000800 */
[----:B------:R-:W1:Y:S04]  /*6050*/  LDS R11, [R11] ;  /* 0x000000000b0b7984 */ /* 0x000e680000000800 */
[----:B------:R-:W2:Y:S04]  /*6060*/  LDS R15, [R13] ;  /* 0x000000000d0f7984 */ /* 0x000ea80000000800 */
[----:B0-----:R-:W-:Y:S04]  /*6070*/  STG.E desc[UR8][R2.64], R19 ;  /* 0x0000001302007986 */ /* 0x001fe8000c101908 */
[----:B-1----:R-:W-:Y:S04]  /*6080*/  STG.E desc[UR8][R4.64], R11 ;  /* 0x0000000b04007986 */ /* 0x002fe8000c101908 */
[----:B--2---:R-:W-:Y:S04]  /*6090*/  STG.E desc[UR8][R6.64], R15 ;  /* 0x0000000f06007986 */ /* 0x004fe8000c101908 */
[----:B------:R-:W-:Y:S01]  /*60a0*/  STG.E desc[UR8][R8.64], R17 ;  /* 0x0000001108007986 */ /* 0x000fe2000c101908 */
[----:B------:R-:W-:Y:S05]  /*60b0*/  EXIT ;  /* 0x000000000000794d */ /* 0x000fea0003800000 */
.L_x_3:
        /* <DEDUP_REMOVED lines=12> */
.L_x_6:


//--------------------- .text._Z6phase1iiiiiiiPii --------------------------
	.section	.text._Z6phase1iiiiiiiPii,"ax",@progbits
	.align	128
        .global         _Z6phase1iiiiiiiPii
        .type           _Z6phase1iiiiiiiPii,@function
        .size           _Z6phase1iiiiiiiPii,(.L_x_7 - _Z6phase1iiiiiiiPii)
        .other          _Z6phase1iiiiiiiPii,@"STO_CUDA_ENTRY STV_DEFAULT"
_Z6phase1iiiiiiiPii:
.text._Z6phase1iiiiiiiPii:
[----:B------:R-:W-:Y:S01]  /*0000*/  LDC R1, c[0x0][0x37c] ;  /* 0x0000df00ff017b82 */ /* 0x000fe20000000800 */
[----:B------:R-:W0:Y:S07]  /*0010*/  S2R R9, SR_TID.Y ;  /* 0x0000000000097919 */ /* 0x000e2e0000002200 */
[----:B------:R-:W0:Y:S01]  /*0020*/  LDC.64 R2, c[0x0][0x388] ;  /* 0x0000e200ff027b82 */ /* 0x000e220000000a00 */
[----:B------:R-:W1:Y:S01]  /*0030*/  LDCU.64 UR6, c[0x0][0x358] ;  /* 0x00006b00ff0677ac */ /* 0x000e620008000a00 */
[----:B------:R-:W2:Y:S06]  /*0040*/  S2R R12, SR_TID.X ;  /* 0x00000000000c7919 */ /* 0x000eac0000002100 */
[----:B------:R-:W3:Y:S08]  /*0050*/  LDC R6, c[0x0][0x398] ;  /* 0x0000e600ff067b82 */ /* 0x000ef00000000800 */
[----:B------:R-:W4:Y:S01]  /*0060*/  LDC.64 R4, c[0x0][0x3a0] ;  /* 0x0000e800ff047b82 */ /* 0x000f220000000a00 */
[----:B0-----:R-:W-:-:S02]  /*0070*/  IMAD R0, R2, 0x40, R9 ;  /* 0x0000004002007824 */ /* 0x001fc400078e0209 */
[----:B--2---:R-:W-:-:S04]  /*0080*/  IMAD R3, R3, 0x40, R12 ;  /* 0x0000004003037824 */ /* 0x004fc800078e020c */
[----:B---3--:R-:W-:Y:S02]  /*0090*/  IMAD R3, R0, R6, R3 ;  /* 0x0000000600037224 */ /* 0x008fe400078e0203 */
[----:B------:R-:W0:Y:S02]  /*00a0*/  LDC R0, c[0x0][0x380] ;  /* 0x0000e000ff007b82 */ /* 0x000e240000000800 */
[----:B------:R-:W-:Y:S02]  /*00b0*/  IMAD R7, R6, 0x20, R3 ;  /* 0x0000002006077824 */ /* 0x000fe400078e0203 */
[----:B----4-:R-:W-:-:S04]  /*00c0*/  IMAD.WIDE R2, R3, 0x4, R4 ;  /* 0x0000000403027825 */ /* 0x010fc800078e0204 */
[----:B------:R-:W-:Y:S01]  /*00d0*/  IMAD.WIDE R4, R7, 0x4, R4 ;  /* 0x0000000407047825 */ /* 0x000fe200078e0204 */
[----:B-1----:R-:W2:Y:S04]  /*00e0*/  LDG.E R8, desc[UR6][R2.64] ;  /* 0x0000000602087981 */ /* 0x002ea8000c1e1900 */
[----:B------:R-:W3:Y:S04]  /*00f0*/  LDG.E R10, desc[UR6][R2.64+0x80] ;  /* 0x00008006020a7981 */ /* 0x000ee8000c1e1900 */
[----:B------:R-:W4:Y:S04]  /*0100*/  LDG.E R11, desc[UR6][R4.64] ;  /* 0x00000006040b7981 */ /* 0x000f28000c1e1900 */
[----:B------:R-:W5:Y:S01]  /*0110*/  LDG.E R13, desc[UR6][R4.64+0x80] ;  /* 0x00008006040d7981 */ /* 0x000f62000c1e1900 */
[----:B------:R-:W1:Y:S01]  /*0120*/  S2UR UR5, SR_CgaCtaId ;  /* 0x00000000000579c3 */ /* 0x000e620000008800 */
[----:B------:R-:W-:Y:S01]  /*0130*/  UMOV UR4, 0x400 ;  /* 0x0000040000047882 */ /* 0x000fe20000000000 */
[----:B0-----:R-:W-:-:S04]  /*0140*/  IMAD R9, R9, R0, RZ ;  /* 0x0000000009097224 */ /* 0x001fc800078e02ff */
[----:B------:R-:W-:Y:S01]  /*0150*/  IMAD.IADD R7, R9, 0x1, R12 ;  /* 0x0000000109077824 */ /* 0x000fe200078e020c */
[----:B-1----:R-:W-:-:S06]  /*0160*/  ULEA UR4, UR5, UR4, 0x18 ;  /* 0x0000000405047291 */ /* 0x002fcc000f8ec0ff */
[----:B------:R-:W-:Y:S02]  /*0170*/  LEA R7, R7, UR4, 0x2 ;  /* 0x0000000407077c11 */ /* 0x000fe4000f8e10ff */
[----:B------:R-:W-:Y:S02]  /*0180*/  LEA R9, R9, UR4, 0x2 ;  /* 0x0000000409097c11 */ /* 0x000fe4000f8e10ff */
[----:B------:R-:W-:Y:S01]  /*0190*/  LEA R15, R12, UR4, 0x2 ;  /* 0x000000040c0f7c11 */ /* 0x000fe2000f8e10ff */
[----:B------:R-:W-:Y:S01]  /*01a0*/  IMAD R6, R0, 0x80, R7 ;  /* 0x0000008000067824 */ /* 0x000fe200078e0207 */
[----:B--2---:R-:W-:Y:S04]  /*01b0*/  STS [R7], R8 ;  /* 0x0000000807007388 */ /* 0x004fe80000000800 */
[----:B---3--:R-:W-:Y:S04]  /*01c0*/  STS [R7+0x80], R10 ;  /* 0x0000800a07007388 */ /* 0x008fe80000000800 */
[----:B----4-:R-:W-:Y:S04]  /*01d0*/  STS [R6], R11 ;  /* 0x0000000b06007388 */ /* 0x010fe80000000800 */
[----:B-----5:R-:W-:Y:S01]  /*01e0*/  STS [R6+0x80], R13 ;  /* 0x0000800d06007388 */ /* 0x020fe20000000800 */
[----:B------:R-:W-:Y:S06]  /*01f0*/  BAR.SYNC.DEFER_BLOCKING 0x0 ;  /* 0x0000000000007b1d */ /* 0x000fec0000010000 */
[----:B------:R-:W-:Y:S04]  /*0200*/  LDS R12, [R7] ;  /* 0x00000000070c7984 */ /* 0x000fe80000000800 */
[----:B------:R-:W-:Y:S04]  /*0210*/  LDS R17, [R9] ;  /* 0x0000000009117984 */ /* 0x000fe80000000800 */
[----:B------:R-:W0:Y:S04]  /*0220*/  LDS R14, [R15] ;  /* 0x000000000f0e7984 */ /* 0x000e280000000800 */
[----:B------:R-:W-:Y:S01]  /*0230*/  LDS R8, [R7+0x80] ;  /* 0x0000800007087984 */ /* 0x000fe20000000800 */
[----:B0-----:R-:W-:-:S05]  /*0240*/  VIADDMNMX R12, R14, R17, R12, PT ;  /* 0x000000110e0c7246 */ /* 0x001fca000380010c */
[----:B------:R-:W-:Y:S04]  /*0250*/  STS [R7], R12 ;  /* 0x0000000c07007388 */ /* 0x000fe80000000800 */
[----:B------:R-:W-:Y:S04]  /*0260*/  LDS R17, [R9] ;  /* 0x0000000009117984 */ /* 0x000fe80000000800 */
[----:B------:R-:W0:Y:S02]  /*0270*/  LDS R10, [R15+0x80] ;  /* 0x000080000f0a7984 */ /* 0x000e240000000800 */
[----:B0-----:R-:W-:Y:S01]  /*0280*/  VIADDMNMX R10, R10, R17, R8, PT ;  /* 0x000000110a0a7246 */ /* 0x001fe20003800108 */
[----:B------:R-:W-:-:S02]  /*0290*/  IMAD R8, R0, 0x80, R9 ;  /* 0x0000008000087824 */ /* 0x000fc400078e0209 */
[----:B------:R-:W-:Y:S02]  /*02a0*/  IMAD R17, R0, 0x4, R15 ;  /* 0x0000000400117824 */ /* 0x000fe400078e020f */
[----:B------:R-:W-:Y:S04]  /*02b0*/  STS [R7+0x80], R10 ;  /* 0x0000800a07007388 */ /* 0x000fe80000000800 */
[----:B------:R-:W-:Y:S04]  /*02c0*/  LDS R11, [R6] ;  /* 0x00000000060b7984 */ /* 0x000fe80000000800 */
[----:B------:R-:W-:Y:S04]  /*02d0*/  LDS R14, [R8] ;  /* 0x00000000080e7984 */ /* 0x000fe80000000800 */
[----:B------:R-:W0:Y:S02]  /*02e0*/  LDS R13, [R15] ;  /* 0x000000000f0d7984 */ /* 0x000e240000000800 */
[----:B0-----:R-:W-:-:S02]  /*02f0*/  VIADDMNMX R11, R13, R14, R11, PT ;  /* 0x0000000e0d0b7246 */ /* 0x001fc4000380010b */
[----:B------:R-:W-:Y:S04]  /*0300*/  LDS R13, [R6+0x80] ;  /* 0x00008000060d7984 */ /* 0x000fe80000000800 */
[----:B------:R-:W-:Y:S04]  /*0310*/  STS [R6], R11 ;  /* 0x0000000b06007388 */ /* 0x000fe80000000800 */
[----:B------:R-:W-:Y:S04]  /*0320*/  LDS R12, [R8] ;  /* 0x00000000080c7984 */ /* 0x000fe80000000800 */
[----:B------:R0:W1:Y:S02]  /*0330*/  LDS R14, [R15+0x80] ;  /* 0x000080000f0e7984 */ /* 0x0000640000000800 */
[----:B0-----:R-:W-:Y:S01]  /*0340*/  IMAD R15, R0, 0x4, R17 ;  /* 0x00000004000f7824 */ /* 0x001fe200078e0211 */
[----:B-1----:R-:W-:-:S05]  /*0350*/  VIADDMNMX R13, R14, R12, R13, PT ;  /* 0x0000000c0e0d7246 */ /* 0x002fca000380010d */
[----:B------:R-:W-:Y:S01]  /*0360*/  STS [R6+0x80], R13 ;  /* 0x0000800d06007388 */ /* 0x000fe20000000800 */
[----:B------:R-:W-:Y:S06]  /*0370*/  BAR.SYNC.DEFER_BLOCKING 0x0 ;  /* 0x0000000000007b1d */ /* 0x000fec0000010000 */
[----:B------:R-:W-:Y:S04]  /*0380*/  LDS R10, [R7] ;  /* 0x00000000070a7984 */ /* 0x000fe80000000800 */
[----:B------:R-:W-:Y:S04]  /*0390*/  LDS R19, [R9+0x4] ;  /* 0x0000040009137984 */ /* 0x000fe80000000800 */
[----:B------:R-:W0:Y:S04]  /*03a0*/  LDS R12, [R17] ;  /* 0x00000000110c7984 */ /* 0x000e280000000800 */
[----:B------:R-:W-:Y:S01]  /*03b0*/  LDS R11, [R7+0x80] ;  /* 0x00008000070b7984 */ /* 0x000fe20000000800 */
[----:B0-----:R-:W-:-:S05]  /*03c0*/  VIADDMNMX R10, R12, R19, R10, PT ;  /* 0x000000130c0a7246 */ /* 0x001fca000380010a */
[----:B------:R-:W-:Y:S04]  /*03d0*/  STS [R7], R10 ;  /* 0x0000000a07007388 */ /* 0x000fe80000000800 */
[----:B------:R-:W-:Y:S04]  /*03e0*/  LDS R12, [R9+0x4] ;  /* 0x00000400090c7984 */ /* 0x000fe80000000800 */
[----:B------:R-:W0:Y:S02]  /*03f0*/  LDS R14, [R17+0x80] ;  /* 0x00008000110e7984 */ /* 0x000e240000000800 */
[----:B0-----:R-:W-:-:S05]  /*0400*/  VIADDMNMX R12, R14, R12, R11, PT ;  /* 0x0000000c0e0c7246 */ /* 0x001fca000380010b */
[----:B------:R-:W-:Y:S04]  /*0410*/  STS [R7+0x80], R12 ;  /* 0x0000800c07007388 */ /* 0x000fe80000000800 */
[----:B------:R-:W-:Y:S04]  /*0420*/  LDS R11, [R6] ;  /* 0x00000000060b7984 */ /* 0x000fe80000000800 */
[----:B------:R-:W-:Y:S04]  /*0430*/  LDS R14, [R8+0x4] ;  /* 0x00000400080e7984 */ /* 0x000fe80000000800 */
[----:B------:R-:W0:Y:S02]  /*0440*/  LDS R13, [R17] ;  /* 0x00000000110d7984 */ /* 0x000e240000000800 */
[----:B0-----:R-:W-:-:S02]  /*0450*/  VIADDMNMX R11, R13, R14, R11, PT ;  /* 0x0000000e0d0b7246 */ /* 0x001fc4000380010b */
[----:B------:R-:W-:Y:S04]  /*0460*/  LDS R13, [R6+0x80] ;  /* 0x00008000060d7984 */ /* 0x000fe80000000800 */
[----:B------:R-:W-:Y:S04]  /*0470*/  STS [R6], R11 ;  /* 0x0000000b06007388 */ /* 0x000fe80000000800 */
[----:B------:R-:W-:Y:S04]  /*0480*/  LDS R10, [R8+0x4] ;  /* 0x00000400080a7984 */ /* 0x000fe80000000800 */
        /* <DEDUP_REMOVED lines=1299> */
[----:B0-----:R-:W-:-:S04]  /*55c0*/  IMAD R15, R0, 0x4, R17 ;  /* 0x00000004000f7824 */ /* 0x001fc800078e0211 */
[----:B------:R-:W-:Y:S01]  /*55d0*/  IMAD R0, R0, 0x4, R15 ;  /* 0x0000000400007824 */ /* 0x000fe200078e020f */
        /* <DEDUP_REMOVED lines=20> */
[----:B------:R-:W0:Y:S02]  /*5720*/  LDS R14, [R17+0x80] ;  /* 0x00008000110e7984 */ /* 0x000e240000000800 */
[----:B0-----:R-:W-:-:S05]  /*5730*/  VIADDMNMX R13, R14, R10, R13, PT ;  /* 0x0000000a0e0d7246 */ /* 0x001fca000380010d */
        /* <DEDUP_REMOVED lines=42> */
[----:B------:R-:W-:Y:S04]  /*59e0*/  STS [R6+0x80], R9 ;  /* 0x0000800906007388 */ /* 0x000fe80000000800 */
[----:B------:R-:W0:Y:S04]  /*59f0*/  LDS R15, [R7+0x80] ;  /* 0x00008000070f7984 */ /* 0x000e280000000800 */
[----:B------:R-:W1:Y:S04]  /*5a00*/  LDS R13, [R7] ;  /* 0x00000000070d7984 */ /* 0x000e680000000800 */
[----:B0-----:R-:W-:Y:S04]  /*5a10*/  STG.E desc[UR6][R2.64+0x80], R15 ;  /* 0x0000800f02007986 */ /* 0x001fe8000c101906 */
[----:B-1----:R-:W-:Y:S04]  /*5a20*/  STG.E desc[UR6][R2.64], R13 ;  /* 0x0000000d02007986 */ /* 0x002fe8000c101906 */
[----:B------:R-:W-:Y:S04]  /*5a30*/  STG.E desc[UR6][R4.64], R11 ;  /* 0x0000000b04007986 */ /* 0x000fe8000c101906 */
[----:B------:R-:W-:Y:S01]  /*5a40*/  STG.E desc[UR6][R4.64+0x80], R9 ;  /* 0x0000800904007986 */ /* 0x000fe2000c101906 */
[----:B------:R-:W-:Y:S05]  /*5a50*/  EXIT ;  /* 0x000000000000794d */ /* 0x000fea0003800000 */
.L_x_4:
        /* <DEDUP_REMOVED lines=10> */
.L_x_7:


//--------------------- .nv.shared._Z6phase3iiiPiiii --------------------------
	.section	.nv.shared._Z6phase3iiiPiiii,"aw",@nobits
	.sectionflags	@""
	.align	16
.nv.shared._Z6phase3iiiPiiii:
	.zero		33792


//--------------------- .nv.shared.reserved.0     --------------------------
	.section	.nv.shared.reserved.0,"aw",@nobits
	.weak		__nv_reservedSMEM_offset_0_alias
	.size		__nv_reservedSMEM_offset_0_alias, 0, 64
	.other		__nv_reservedSMEM_offset_0_alias,@"STO_CUDA_RESERVED_SHARED STV_DEFAULT"
__nv_reservedSMEM_offset_0_alias:
	.zero		0
	.zero		64


//--------------------- .nv.shared._Z6phase2iiiPii --------------------------
	.section	.nv.shared._Z6phase2iiiPii,"aw",@nobits
	.sectionflags	@""
	.align	16
	.zero		1024


//--------------------- .nv.shared._Z6phase1iiiiiiiPii --------------------------
	.section	.nv.shared._Z6phase1iiiiiiiPii,"aw",@nobits
	.sectionflags	@""
	.align	16
	.zero		1024


//--------------------- .nv.constant0._Z6phase3iiiPiiii --------------------------
	.section	.nv.constant0._Z6phase3iiiPiiii,"a",@progbits
	.sectionflags	@""
	.align	4
.nv.constant0._Z6phase3iiiPiiii:
	.zero		932


//--------------------- .nv.constant0._Z6phase2iiiPii --------------------------
	.section	.nv.constant0._Z6phase2iiiPii,"a",@progbits
	.sectionflags	@""
	.align	4
.nv.constant0._Z6phase2iiiPii:
	.zero		924


//--------------------- .nv.constant0._Z6phase1iiiiiiiPii --------------------------
	.section	.nv.constant0._Z6phase1iiiiiiiPii,"a",@progbits
	.sectionflags	@""
	.align	4
.nv.constant0._Z6phase1iiiiiiiPii:
	.zero		940


//--------------------- SYMBOLS --------------------------

	.type		.nv.reservedSmem.offset0,@object
	.size		.nv.reservedSmem.offset0,0x4
	.type		.nv.reservedSmem.cap,@object
	.size		.nv.reservedSmem.cap,0x4
